// auto-generated by cutlass_sweep.gemm — config: {"arch": "sm_90", "cluster_m": 2, "cluster_n": 2, "dtype": "e5m2", "stages": 3, "tile_k": 128, "tile_m": 256, "tile_n": 256}
#include "cutlass/cutlass.h"
#include "cutlass/gemm/collective/collective_builder.hpp"
#include "cutlass/gemm/device/gemm_universal_adapter.h"
#include "cutlass/gemm/kernel/gemm_universal.hpp"
#include "cutlass/epilogue/collective/collective_builder.hpp"

using ElemA = cutlass::float_e5m2_t;
using ElemB = cutlass::float_e5m2_t;
using ElemCD = cutlass::float_e5m2_t;
using Acc  = float;
using TileShape    = cute::Shape<cute::_256, cute::_256, cute::_128>;
using ClusterShape = cute::Shape<cute::_2, cute::_2, cute::_1>;

using CollectiveEpilogue = typename cutlass::epilogue::collective::CollectiveBuilder<
    cutlass::arch::Sm90, cutlass::arch::OpClassTensorOp,
    TileShape, ClusterShape,
    cutlass::epilogue::collective::EpilogueTileAuto,
    Acc, Acc,
    ElemCD, cutlass::layout::RowMajor, 128 / cutlass::sizeof_bits<ElemCD>::value,
    ElemCD, cutlass::layout::RowMajor, 128 / cutlass::sizeof_bits<ElemCD>::value,
    cutlass::epilogue::collective::EpilogueScheduleAuto
  >::CollectiveOp;

using CollectiveMainloop = typename cutlass::gemm::collective::CollectiveBuilder<
    cutlass::arch::Sm90, cutlass::arch::OpClassTensorOp,
    ElemA, cutlass::layout::RowMajor, 128 / cutlass::sizeof_bits<ElemA>::value,
    ElemB, cutlass::layout::ColumnMajor, 128 / cutlass::sizeof_bits<ElemB>::value,
    Acc,
    TileShape, ClusterShape,
    cutlass::gemm::collective::StageCount<3>,
    cutlass::gemm::collective::KernelScheduleAuto
  >::CollectiveOp;

using GemmKernel = cutlass::gemm::kernel::GemmUniversal<
    cute::Shape<int,int,int,int>,
    CollectiveMainloop,
    CollectiveEpilogue
>;
using Gemm = cutlass::gemm::device::GemmUniversalAdapter<GemmKernel>;

// Force the device kernel symbol into the cubin without needing a host main.
auto* _anchor = &cutlass::device_kernel<GemmKernel>;


// ===== COMPILED SASS (sm_90a) =====

	.target	sm_90a

	.elftype	@"ET_EXEC"


//--------------------- .note.nv.tkinfo           --------------------------
	.section	.note.nv.tkinfo,"",@"SHT_NOTE"
	.sectionflags	@"SHF_NOTE_NV_TKINFO"
	.tkinfo
        /*0018*/ 	.word	0x00000002
        /*0030*/ 	.string	""
        /*0030*/ 	.string	"ptxas"
        /*0030*/ 	.string	"Cuda compilation tools, release 13.0, V13.0.88"
        /*0030*/ 	.string	"Build cuda_13.0.r13.0/compiler.36424714_0"
        /*0030*/ 	.string	"-arch sm_90a -m 64 "



//--------------------- .note.nv.cuinfo           --------------------------
	.section	.note.nv.cuinfo,"",@"SHT_NOTE"
	.sectionflags	@"SHF_NOTE_NV_CUINFO"
        /*0018*/ 	.short	0x0002
        /*001a*/ 	.short	0x005a
        /*001c*/ 	.short	0x0082
	.zero		2


//--------------------- .nv.info                  --------------------------
	.section	.nv.info,"",@"SHT_CUDA_INFO"
	.align	4


	//----- nvinfo : EIATTR_REGCOUNT
	.align		4
        /*0000*/ 	.byte	0x04, 0x2f
        /*0002*/ 	.short	(.L_12 - .L_11)
	.align		4
.L_11:
        /*0004*/ 	.word	index@(_ZN7cutlass13device_kernelINS_4gemm6kernel13GemmUniversalIN4cute5tupleIJiiiiEEENS1_10collective13CollectiveMmaINS1_37MainloopSm90TmaGmmaWarpSpecializedFP8ILi3ENS5_IJNS4_1CILi2EEESB_NSA_ILi1EEEEEENS1_35KernelTmaWarpSpecializedCooperativeEEENS5_IJNSA_ILi256EEESG_NSA_ILi128EEEEEENS_12float_e5m2_tENS5_IJlSC_lEEESJ_SK_NS4_8TiledMMAINS4_8MMA_AtomIJNS4_4SM904GMMA31MMA_64x256x32_F32E5M2E5M2_SS_TNILNSO_7ScaleInE1ELSQ_1EEEEEENS4_6LayoutINS5_IJSB_SC_SC_EEENS5_IJSC_NSA_ILi0EEESV_EEEEENS5_IJNS4_10UnderscoreESY_SY_EEEEENS4_23SM90_TMA_LOAD_MULTICASTENS4_14ComposedLayoutINS4_7SwizzleILi3ELi4ELi3EEENS4_18smem_ptr_flag_bitsILi8EEENST_INS5_IJNSA_ILi8EEESH_EEENS5_IJSH_SC_EEEEEEEvNS4_8identityES11_S1B_vS1C_EENS_8epilogue10collective6detail29Sm90TmaWarpSpecializedAdapterINS1F_15DefaultEpilogueISJ_SK_SK_NS1E_6thread17LinearCombinationISJ_Li1EffLNS1J_9ScaleType4KindE0ELNS_15FloatRoundStyleE2ESJ_EENS1_15EpilogueDefaultEEEEEvvEEEEvNT_6ParamsE)
        /*0008*/ 	.word	0x000000a8


	//----- nvinfo : EIATTR_FRAME_SIZE
	.align		4
.L_12:
        /*000c*/ 	.byte	0x04, 0x11
        /*000e*/ 	.short	(.L_14 - .L_13)
	.align		4
.L_13:
        /*0010*/ 	.word	index@(_ZN7cutlass13device_kernelINS_4gemm6kernel13GemmUniversalIN4cute5tupleIJiiiiEEENS1_10collective13CollectiveMmaINS1_37MainloopSm90TmaGmmaWarpSpecializedFP8ILi3ENS5_IJNS4_1CILi2EEESB_NSA_ILi1EEEEEENS1_35KernelTmaWarpSpecializedCooperativeEEENS5_IJNSA_ILi256EEESG_NSA_ILi128EEEEEENS_12float_e5m2_tENS5_IJlSC_lEEESJ_SK_NS4_8TiledMMAINS4_8MMA_AtomIJNS4_4SM904GMMA31MMA_64x256x32_F32E5M2E5M2_SS_TNILNSO_7ScaleInE1ELSQ_1EEEEEENS4_6LayoutINS5_IJSB_SC_SC_EEENS5_IJSC_NSA_ILi0EEESV_EEEEENS5_IJNS4_10UnderscoreESY_SY_EEEEENS4_23SM90_TMA_LOAD_MULTICASTENS4_14ComposedLayoutINS4_7SwizzleILi3ELi4ELi3EEENS4_18smem_ptr_flag_bitsILi8EEENST_INS5_IJNSA_ILi8EEESH_EEENS5_IJSH_SC_EEEEEEEvNS4_8identityES11_S1B_vS1C_EENS_8epilogue10collective6detail29Sm90TmaWarpSpecializedAdapterINS1F_15DefaultEpilogueISJ_SK_SK_NS1E_6thread17LinearCombinationISJ_Li1EffLNS1J_9ScaleType4KindE0ELNS_15FloatRoundStyleE2ESJ_EENS1_15EpilogueDefaultEEEEEvvEEEEvNT_6ParamsE)
        /*0014*/ 	.word	0x00000cc8


	//----- nvinfo : EIATTR_MIN_STACK_SIZE
	.align		4
.L_14:
        /*0018*/ 	.byte	0x04, 0x12
        /*001a*/ 	.short	(.L_16 - .L_15)
	.align		4
.L_15:
        /*001c*/ 	.word	index@(_ZN7cutlass13device_kernelINS_4gemm6kernel13GemmUniversalIN4cute5tupleIJiiiiEEENS1_10collective13CollectiveMmaINS1_37MainloopSm90TmaGmmaWarpSpecializedFP8ILi3ENS5_IJNS4_1CILi2EEESB_NSA_ILi1EEEEEENS1_35KernelTmaWarpSpecializedCooperativeEEENS5_IJNSA_ILi256EEESG_NSA_ILi128EEEEEENS_12float_e5m2_tENS5_IJlSC_lEEESJ_SK_NS4_8TiledMMAINS4_8MMA_AtomIJNS4_4SM904GMMA31MMA_64x256x32_F32E5M2E5M2_SS_TNILNSO_7ScaleInE1ELSQ_1EEEEEENS4_6LayoutINS5_IJSB_SC_SC_EEENS5_IJSC_NSA_ILi0EEESV_EEEEENS5_IJNS4_10UnderscoreESY_SY_EEEEENS4_23SM90_TMA_LOAD_MULTICASTENS4_14ComposedLayoutINS4_7SwizzleILi3ELi4ELi3EEENS4_18smem_ptr_flag_bitsILi8EEENST_INS5_IJNSA_ILi8EEESH_EEENS5_IJSH_SC_EEEEEEEvNS4_8identityES11_S1B_vS1C_EENS_8epilogue10collective6detail29Sm90TmaWarpSpecializedAdapterINS1F_15DefaultEpilogueISJ_SK_SK_NS1E_6thread17LinearCombinationISJ_Li1EffLNS1J_9ScaleType4KindE0ELNS_15FloatRoundStyleE2ESJ_EENS1_15EpilogueDefaultEEEEEvvEEEEvNT_6ParamsE)
        /*0020*/ 	.word	0x00000cc8
.L_16:


//--------------------- .nv.compat                --------------------------
	.section	.nv.compat,"",@"SHT_CUDA_COMPAT_INFO"
	.align	4
        /*0000*/ 	.byte	0x02, 0x09, 0x01, 0x00, 0x02, 0x02, 0x04, 0x00, 0x02, 0x05, 0x05, 0x00, 0x03, 0x07, 0x01, 0x01
        /*0010*/ 	.byte	0x02, 0x03, 0x01, 0x00, 0x02, 0x06, 0x01, 0x00, 0x04, 0x0b, 0x08, 0x00, 0x00, 0x00, 0x00, 0x00
        /*0020*/ 	.byte	0x00, 0x00, 0x00, 0x00


//--------------------- .nv.info._ZN7cutlass13device_kernelINS_4gemm6kernel13GemmUniversalIN4cute5tupleIJiiiiEEENS1_10collective13CollectiveMmaINS1_37MainloopSm90TmaGmmaWarpSpecializedFP8ILi3ENS5_IJNS4_1CILi2EEESB_NSA_ILi1EEEEEENS1_35KernelTmaWarpSpecializedCooperativeEEENS5_IJNSA_ILi256EEESG_NSA_ILi128EEEEEENS_12float_e5m2_tENS5_IJlSC_lEEESJ_SK_NS4_8TiledMMAINS4_8MMA_AtomIJNS4_4SM904GMMA31MMA_64x256x32_F32E5M2E5M2_SS_TNILNSO_7ScaleInE1ELSQ_1EEEEEENS4_6LayoutINS5_IJSB_SC_SC_EEENS5_IJSC_NSA_ILi0EEESV_EEEEENS5_IJNS4_10UnderscoreESY_SY_EEEEENS4_23SM90_TMA_LOAD_MULTICASTENS4_14ComposedLayoutINS4_7SwizzleILi3ELi4ELi3EEENS4_18smem_ptr_flag_bitsILi8EEENST_INS5_IJNSA_ILi8EEESH_EEENS5_IJSH_SC_EEEEEEEvNS4_8identityES11_S1B_vS1C_EENS_8epilogue10collective6detail29Sm90TmaWarpSpecializedAdapterINS1F_15DefaultEpilogueISJ_SK_SK_NS1E_6thread17LinearCombinationISJ_Li1EffLNS1J_9ScaleType4KindE0ELNS_15FloatRoundStyleE2ESJ_EENS1_15EpilogueDefaultEEEEEvvEEEEvNT_6ParamsE --------------------------
	.section	.nv.info._ZN7cutlass13device_kernelINS_4gemm6kernel13GemmUniversalIN4cute5tupleIJiiiiEEENS1_10collective13CollectiveMmaINS1_37MainloopSm90TmaGmmaWarpSpecializedFP8ILi3ENS5_IJNS4_1CILi2EEESB_NSA_ILi1EEEEEENS1_35KernelTmaWarpSpecializedCooperativeEEENS5_IJNSA_ILi256EEESG_NSA_ILi128EEEEEENS_12float_e5m2_tENS5_IJlSC_lEEESJ_SK_NS4_8TiledMMAINS4_8MMA_AtomIJNS4_4SM904GMMA31MMA_64x256x32_F32E5M2E5M2_SS_TNILNSO_7ScaleInE1ELSQ_1EEEEEENS4_6LayoutINS5_IJSB_SC_SC_EEENS5_IJSC_NSA_ILi0EEESV_EEEEENS5_IJNS4_10UnderscoreESY_SY_EEEEENS4_23SM90_TMA_LOAD_MULTICASTENS4_14ComposedLayoutINS4_7SwizzleILi3ELi4ELi3EEENS4_18smem_ptr_flag_bitsILi8EEENST_INS5_IJNSA_ILi8EEESH_EEENS5_IJSH_SC_EEEEEEEvNS4_8identityES11_S1B_vS1C_EENS_8epilogue10collective6detail29Sm90TmaWarpSpecializedAdapterINS1F_15DefaultEpilogueISJ_SK_SK_NS1E_6thread17LinearCombinationISJ_Li1EffLNS1J_9ScaleType4KindE0ELNS_15FloatRoundStyleE2ESJ_EENS1_15EpilogueDefaultEEEEEvvEEEEvNT_6ParamsE,"",@"SHT_CUDA_INFO"
	.sectionflags	@""
	.align	4


	//----- nvinfo : EIATTR_CUDA_API_VERSION
	.align		4
        /*0000*/ 	.byte	0x04, 0x37
        /*0002*/ 	.short	(.L_18 - .L_17)
.L_17:
        /*0004*/ 	.word	0x00000082


	//----- nvinfo : EIATTR_KPARAM_INFO
	.align		4
.L_18:
        /*0008*/ 	.byte	0x04, 0x17
        /*000a*/ 	.short	(.L_20 - .L_19)
.L_19:
        /*000c*/ 	.word	0x00000000
        /*0010*/ 	.short	0x0000
        /*0012*/ 	.short	0x0070
        /*0014*/ 	.byte	0x00, 0xf0, 0x01, 0x10


	//----- nvinfo : EIATTR_SPARSE_MMA_MASK
	.align		4
.L_20:
        /*0018*/ 	.byte	0x03, 0x50
        /*001a*/ 	.short	0x0000


	//----- nvinfo : EIATTR_MAXREG_COUNT
	.align		4
        /*001c*/ 	.byte	0x03, 0x1b
        /*001e*/ 	.short	0x00a8


	//----- nvinfo : EIATTR_NUM_BARRIERS
	.align		4
        /*0020*/ 	.byte	0x02, 0x4c
        /*0022*/ 	.byte	0x01
	.zero		1


	//----- nvinfo : EIATTR_ANNOTATIONS
	.align		4
        /*0024*/ 	.byte	0x04, 0x55
        /*0026*/ 	.short	(.L_22 - .L_21)


	//   ....[0]....
.L_21:
        /*0028*/ 	.word	0x00000001
        /*002c*/ 	.byte	0x10, 0x07, 0x00, 0x00, 0x01, 0x00, 0x00, 0x00, 0xe0, 0x07, 0x00, 0x00, 0x01, 0x00, 0x00, 0x00
        /* <DEDUP_REMOVED lines=2039> */
        /*7fac*/ 	.byte	0x00, 0x9d, 0x02, 0x00


	//----- nvinfo : EIATTR_MERCURY_ISA_VERSION
	.align		4
.L_22:
        /*7fb0*/ 	.byte	0x03, 0x5f
        /*7fb2*/ 	.short	0x0101


	//----- nvinfo : EIATTR_INT_WARP_WIDE_INSTR_OFFSETS
	.align		4
        /*7fb4*/ 	.byte	0x04, 0x31
        /*7fb6*/ 	.short	(.L_24 - .L_23)


	//   ....[0]....
.L_23:
        /*7fb8*/ 	.word	0x00000530


	//   ....[1]....
        /*7fbc*/ 	.word	0x00000550


	//   ....[2]....
        /*7fc0*/ 	.word	0x000006b0


	//----- nvinfo : EIATTR_COOP_GROUP_MASK_REGIDS
	.align		4
.L_24:
        /*7fc4*/ 	.byte	0x04, 0x29
        /*7fc6*/ 	.short	(.L_26 - .L_25)


	//   ....[0]....
.L_25:
        /*7fc8*/ 	.word	0xffffffff


	//   ....[1]....
        /*7fcc*/ 	.word	0xffffffff


	//   ....[2]....
        /*7fd0*/ 	.word	0xffffffff


	//   ....[3]....
        /*7fd4*/ 	.word	0xffffffff


	//   ....[4]....
        /*7fd8*/ 	.word	0xffffffff


	//   ....[5]....
        /*7fdc*/ 	.word	0xffffffff


	//----- nvinfo : EIATTR_COOP_GROUP_INSTR_OFFSETS
	.align		4
.L_26:
        /*7fe0*/ 	.byte	0x04, 0x28
        /*7fe2*/ 	.short	(.L_28 - .L_27)


	//   ....[0]....
.L_27:
        /*7fe4*/ 	.word	0x00000070


	//   ....[1]....
        /*7fe8*/ 	.word	0x00000080


	//   ....[2]....
        /*7fec*/ 	.word	0x000001a0


	//   ....[3]....
        /*7ff0*/ 	.word	0x000003a0


	//   ....[4]....
        /*7ff4*/ 	.word	0x00000820


	//   ....[5]....
        /*7ff8*/ 	.word	0x00002970


	//----- nvinfo : EIATTR_REG_RECONFIG
	.align		4
.L_28:
        /*7ffc*/ 	.byte	0x01, 0x54
	.zero		2


	//----- nvinfo : EIATTR_MBARRIER_INSTR_OFFSETS
	.align		4
        /*8000*/ 	.byte	0x04, 0x39
        /*8002*/ 	.short	(.L_30 - .L_29)


	//   ....[0]....
.L_29:
        /*8004*/ 	.word	0x00000320
        /*8008*/ 	.word	0x000000ff
        /*800c*/ 	.word	0x00000000
        /*8010*/ 	.short	0x0100
        /*8012*/ 	.byte	0x09
	.zero		1


	//   ....[1]....
        /*8014*/ 	.word	0x00000330
        /*8018*/ 	.word	0x000000ff
        /*801c*/ 	.word	0x00000018
        /*8020*/ 	.short	0x0100
        /*8022*/ 	.byte	0x09
	.zero		1


	//   ....[2]....
        /*8024*/ 	.word	0x00000340
        /*8028*/ 	.word	0x000000ff
        /*802c*/ 	.word	0x00000008
        /*8030*/ 	.short	0x0100
        /*8032*/ 	.byte	0x09
	.zero		1


	//   ....[3]....
        /*8034*/ 	.word	0x00000350
        /*8038*/ 	.word	0x000000ff
        /*803c*/ 	.word	0x00000020
        /*8040*/ 	.short	0x0100
        /*8042*/ 	.byte	0x09
	.zero		1


	//   ....[4]....
        /*8044*/ 	.word	0x00000360
        /*8048*/ 	.word	0x000000ff
        /*804c*/ 	.word	0x00000010
        /*8050*/ 	.short	0x0100
        /*8052*/ 	.byte	0x09
	.zero		1


	//   ....[5]....
        /*8054*/ 	.word	0x00000370
        /*8058*/ 	.word	0x000000ff
        /*805c*/ 	.word	0x00000028
        /*8060*/ 	.short	0x0100
        /*8062*/ 	.byte	0x09
	.zero		1


	//   ....[6]....
        /*8064*/ 	.word	0x00000740
        /*8068*/ 	.word	0x000000ff
        /*806c*/ 	.word	0x00000040
        /*8070*/ 	.short	0x0100
        /*8072*/ 	.byte	0x06
	.zero		1


	//   ....[7]....
        /*8074*/ 	.word	0x000007c0
        /*8078*/ 	.word	0x000000ff
        /*807c*/ 	.word	0x00000048
        /*8080*/ 	.short	0x0100
        /*8082*/ 	.byte	0x06
	.zero		1


	//   ....[8]....
        /*8084*/ 	.word	0x00002d60
        /*8088*/ 	.word	0x000000ff
        /*808c*/ 	.word	0x00000000
        /*8090*/ 	.short	0x010a
        /*8092*/ 	.byte	0x06
	.zero		1


	//   ....[9]....
        /*8094*/ 	.word	0x00002da0
        /*8098*/ 	.word	0x000000ff
        /*809c*/ 	.word	0x00000000
        /*80a0*/ 	.short	0x010a
        /*80a2*/ 	.byte	0x06
	.zero		1


	//   ....[10]....
        /*80a4*/ 	.word	0x000090b0
        /*80a8*/ 	.word	0x000000ff
        /*80ac*/ 	.word	0x00000000
        /*80b0*/ 	.short	0x010a
        /*80b2*/ 	.byte	0x10
	.zero		1


	//   ....[11]....
        /*80b4*/ 	.word	0x000090f0
        /*80b8*/ 	.word	0x000000ff
        /*80bc*/ 	.word	0x00000000
        /*80c0*/ 	.short	0x010a
        /*80c2*/ 	.byte	0x10
	.zero		1


	//   ....[12]....
        /*80c4*/ 	.word	0x00011940
        /*80c8*/ 	.word	0x00000000
        /*80cc*/ 	.word	0x00000000
        /*80d0*/ 	.short	0x0101
        /*80d2*/ 	.byte	0x3f
	.zero		1


	//   ....[13]....
        /*80d4*/ 	.word	0x00015460
        /*80d8*/ 	.word	0x00000000
        /*80dc*/ 	.word	0x00000000
        /*80e0*/ 	.short	0x0101
        /*80e2*/ 	.byte	0x3f
	.zero		1


	//   ....[14]....
        /*80e4*/ 	.word	0x00028fa0
        /*80e8*/ 	.word	0x0000000c
        /*80ec*/ 	.word	0x00000018
        /*80f0*/ 	.short	0x010a
        /*80f2*/ 	.byte	0x3f
	.zero		1


	//   ....[15]....
        /*80f4*/ 	.word	0x00029320
        /*80f8*/ 	.word	0x00000002
        /*80fc*/ 	.word	0x00000048
        /*8100*/ 	.short	0x0101
        /*8102*/ 	.byte	0x3f
	.zero		1


	//   ....[16]....
        /*8104*/ 	.word	0x00029ad0
        /*8108*/ 	.word	0x00000003
        /*810c*/ 	.word	0x00000000
        /*8110*/ 	.short	0x010a
        /*8112*/ 	.byte	0x3f
	.zero		1


	//   ....[17]....
        /*8114*/ 	.word	0x00029b60
        /*8118*/ 	.word	0x00000003
        /*811c*/ 	.word	0x00000000
        /*8120*/ 	.short	0x010a
        /*8122*/ 	.byte	0x3f
	.zero		1


	//   ....[18]....
        /*8124*/ 	.word	0x00029bf0
        /*8128*/ 	.word	0x00000003
        /*812c*/ 	.word	0x00000000
        /*8130*/ 	.short	0x010a
        /*8132*/ 	.byte	0x3f
	.zero		1


	//   ....[19]....
        /*8134*/ 	.word	0x00029c60
        /*8138*/ 	.word	0x00000003
        /*813c*/ 	.word	0x00000000
        /*8140*/ 	.short	0x010a
        /*8142*/ 	.byte	0x3f
	.zero		1


	//   ....[20]....
        /*8144*/ 	.word	0x00029cd0
        /*8148*/ 	.word	0x00000002
        /*814c*/ 	.word	0x00000000
        /*8150*/ 	.short	0x010a
        /*8152*/ 	.byte	0x3f
	.zero		1


	//   ....[21]....
        /*8154*/ 	.word	0x00029db0
        /*8158*/ 	.word	0x0000000c
        /*815c*/ 	.word	0x00000018
        /*8160*/ 	.short	0x010a
        /*8162*/ 	.byte	0x3f
	.zero		1


	//   ....[22]....
        /*8164*/ 	.word	0x00029e80
        /*8168*/ 	.word	0x00000003
        /*816c*/ 	.word	0x00000000
        /*8170*/ 	.short	0x010a
        /*8172*/ 	.byte	0x3f
	.zero		1


	//   ....[23]....
        /*8174*/ 	.word	0x00029ed0
        /*8178*/ 	.word	0x00000003
        /*817c*/ 	.word	0x00000000
        /*8180*/ 	.short	0x010a
        /*8182*/ 	.byte	0x3f
	.zero		1


	//----- nvinfo : EIATTR_NUM_MBARRIERS
	.align		4
.L_30:
        /*8184*/ 	.byte	0x03, 0x38
        /*8186*/ 	.short	0x0008


	//----- nvinfo : EIATTR_EXIT_INSTR_OFFSETS
	.align		4
        /*8188*/ 	.byte	0x04, 0x1c
        /*818a*/ 	.short	(.L_32 - .L_31)


	//   ....[0]....
.L_31:
        /*818c*/ 	.word	0x000009b0


	//   ....[1]....
        /*8190*/ 	.word	0x00001250


	//   ....[2]....
        /*8194*/ 	.word	0x000285b0


	//   ....[3]....
        /*8198*/ 	.word	0x00028b50


	//   ....[4]....
        /*819c*/ 	.word	0x00029c40


	//----- nvinfo : EIATTR_MAX_THREADS
	.align		4
.L_32:
        /*81a0*/ 	.byte	0x04, 0x05
        /*81a2*/ 	.short	(.L_34 - .L_33)
.L_33:
        /*81a4*/ 	.word	0x00000180
        /*81a8*/ 	.word	0x00000001
        /*81ac*/ 	.word	0x00000001


	//----- nvinfo : EIATTR_CRS_STACK_SIZE
	.align		4
.L_34:
        /*81b0*/ 	.byte	0x04, 0x1e
        /*81b2*/ 	.short	(.L_36 - .L_35)
.L_35:
        /*81b4*/ 	.word	0x00000000


	//----- nvinfo : EIATTR_CBANK_PARAM_SIZE
	.align		4
.L_36:
        /*81b8*/ 	.byte	0x03, 0x19
        /*81ba*/ 	.short	0x0470


	//----- nvinfo : EIATTR_PARAM_CBANK
	.align		4
        /*81bc*/ 	.byte	0x04, 0x0a
        /*81be*/ 	.short	(.L_38 - .L_37)
	.align		4
.L_37:
        /*81c0*/ 	.word	index@(.nv.constant0._ZN7cutlass13device_kernelINS_4gemm6kernel13GemmUniversalIN4cute5tupleIJiiiiEEENS1_10collective13CollectiveMmaINS1_37MainloopSm90TmaGmmaWarpSpecializedFP8ILi3ENS5_IJNS4_1CILi2EEESB_NSA_ILi1EEEEEENS1_35KernelTmaWarpSpecializedCooperativeEEENS5_IJNSA_ILi256EEESG_NSA_ILi128EEEEEENS_12float_e5m2_tENS5_IJlSC_lEEESJ_SK_NS4_8TiledMMAINS4_8MMA_AtomIJNS4_4SM904GMMA31MMA_64x256x32_F32E5M2E5M2_SS_TNILNSO_7ScaleInE1ELSQ_1EEEEEENS4_6LayoutINS5_IJSB_SC_SC_EEENS5_IJSC_NSA_ILi0EEESV_EEEEENS5_IJNS4_10UnderscoreESY_SY_EEEEENS4_23SM90_TMA_LOAD_MULTICASTENS4_14ComposedLayoutINS4_7SwizzleILi3ELi4ELi3EEENS4_18smem_ptr_flag_bitsILi8EEENST_INS5_IJNSA_ILi8EEESH_EEENS5_IJSH_SC_EEEEEEEvNS4_8identityES11_S1B_vS1C_EENS_8epilogue10collective6detail29Sm90TmaWarpSpecializedAdapterINS1F_15DefaultEpilogueISJ_SK_SK_NS1E_6thread17LinearCombinationISJ_Li1EffLNS1J_9ScaleType4KindE0ELNS_15FloatRoundStyleE2ESJ_EENS1_15EpilogueDefaultEEEEEvvEEEEvNT_6ParamsE)
        /*81c4*/ 	.short	0x0210
        /*81c6*/ 	.short	0x0470


	//----- nvinfo : EIATTR_SW_WAR
	.align		4
.L_38:
        /*81c8*/ 	.byte	0x04, 0x36
        /*81ca*/ 	.short	(.L_40 - .L_39)
.L_39:
        /*81cc*/ 	.word	0x00000008
.L_40:


//--------------------- .nv.callgraph             --------------------------
	.section	.nv.callgraph,"",@"SHT_CUDA_CALLGRAPH"
	.align	4
	.sectionentsize	8
	.align		4
        /*0000*/ 	.word	0x00000000
	.align		4
        /*0004*/ 	.word	0xffffffff
	.align		4
        /*0008*/ 	.word	0x00000000
	.align		4
        /*000c*/ 	.word	0xfffffffe
	.align		4
        /*0010*/ 	.word	0x00000000
	.align		4
        /*0014*/ 	.word	0xfffffffd
	.align		4
        /*0018*/ 	.word	0x00000000
	.align		4
        /*001c*/ 	.word	0xfffffffc


//--------------------- .nv.constant4             --------------------------
	.section	.nv.constant4,"a",@progbits
	.align	8
	.align		8
.nv.constant4:
        /*0000*/ 	.dword	_ZN39_INTERNAL_2c2c22e7_4_k_cu_20b5f86a_52864cuda3std3__45__cpo5beginE
	.align		8
        /*0008*/ 	.dword	_ZN39_INTERNAL_2c2c22e7_4_k_cu_20b5f86a_52864cuda3std3__45__cpo3endE
	.align		8
        /*0010*/ 	.dword	_ZN39_INTERNAL_2c2c22e7_4_k_cu_20b5f86a_52864cuda3std3__45__cpo6cbeginE
	.align		8
        /*0018*/ 	.dword	_ZN39_INTERNAL_2c2c22e7_4_k_cu_20b5f86a_52864cuda3std3__45__cpo4cendE
	.align		8
        /*0020*/ 	.dword	_ZN39_INTERNAL_2c2c22e7_4_k_cu_20b5f86a_52864cuda3std3__441_GLOBAL__N__2c2c22e7_4_k_cu_20b5f86a_52866ignoreE
	.align		8
        /*0028*/ 	.dword	_ZN39_INTERNAL_2c2c22e7_4_k_cu_20b5f86a_52864cuda3std3__419piecewise_constructE
	.align		8
        /*0030*/ 	.dword	_ZN39_INTERNAL_2c2c22e7_4_k_cu_20b5f86a_52864cuda3std3__48in_placeE
	.align		8
        /*0038*/ 	.dword	_ZN39_INTERNAL_2c2c22e7_4_k_cu_20b5f86a_52864cuda3std6ranges3__45__cpo4swapE
	.align		8
        /*0040*/ 	.dword	_ZN39_INTERNAL_2c2c22e7_4_k_cu_20b5f86a_52864cuda3std6ranges3__45__cpo9iter_moveE
	.align		8
        /*0048*/ 	.dword	_ZN39_INTERNAL_2c2c22e7_4_k_cu_20b5f86a_52864cute7productE
	.align		8
        /*0050*/ 	.dword	_ZN39_INTERNAL_2c2c22e7_4_k_cu_20b5f86a_52864cute1_E


//--------------------- .text._ZN7cutlass13device_kernelINS_4gemm6kernel13GemmUniversalIN4cute5tupleIJiiiiEEENS1_10collective13CollectiveMmaINS1_37MainloopSm90TmaGmmaWarpSpecializedFP8ILi3ENS5_IJNS4_1CILi2EEESB_NSA_ILi1EEEEEENS1_35KernelTmaWarpSpecializedCooperativeEEENS5_IJNSA_ILi256EEESG_NSA_ILi128EEEEEENS_12float_e5m2_tENS5_IJlSC_lEEESJ_SK_NS4_8TiledMMAINS4_8MMA_AtomIJNS4_4SM904GMMA31MMA_64x256x32_F32E5M2E5M2_SS_TNILNSO_7ScaleInE1ELSQ_1EEEEEENS4_6LayoutINS5_IJSB_SC_SC_EEENS5_IJSC_NSA_ILi0EEESV_EEEEENS5_IJNS4_10UnderscoreESY_SY_EEEEENS4_23SM90_TMA_LOAD_MULTICASTENS4_14ComposedLayoutINS4_7SwizzleILi3ELi4ELi3EEENS4_18smem_ptr_flag_bitsILi8EEENST_INS5_IJNSA_ILi8EEESH_EEENS5_IJSH_SC_EEEEEEEvNS4_8identityES11_S1B_vS1C_EENS_8epilogue10collective6detail29Sm90TmaWarpSpecializedAdapterINS1F_15DefaultEpilogueISJ_SK_SK_NS1E_6thread17LinearCombinationISJ_Li1EffLNS1J_9ScaleType4KindE0ELNS_15FloatRoundStyleE2ESJ_EENS1_15EpilogueDefaultEEEEEvvEEEEvNT_6ParamsE --------------------------
	.section	.text._ZN7cutlass13device_kernelINS_4gemm6kernel13GemmUniversalIN4cute5tupleIJiiiiEEENS1_10collective13CollectiveMmaINS1_37MainloopSm90TmaGmmaWarpSpecializedFP8ILi3ENS5_IJNS4_1CILi2EEESB_NSA_ILi1EEEEEENS1_35KernelTmaWarpSpecializedCooperativeEEENS5_IJNSA_ILi256EEESG_NSA_ILi128EEEEEENS_12float_e5m2_tENS5_IJlSC_lEEESJ_SK_NS4_8TiledMMAINS4_8MMA_AtomIJNS4_4SM904GMMA31MMA_64x256x32_F32E5M2E5M2_SS_TNILNSO_7ScaleInE1ELSQ_1EEEEEENS4_6LayoutINS5_IJSB_SC_SC_EEENS5_IJSC_NSA_ILi0EEESV_EEEEENS5_IJNS4_10UnderscoreESY_SY_EEEEENS4_23SM90_TMA_LOAD_MULTICASTENS4_14ComposedLayoutINS4_7SwizzleILi3ELi4ELi3EEENS4_18smem_ptr_flag_bitsILi8EEENST_INS5_IJNSA_ILi8EEESH_EEENS5_IJSH_SC_EEEEEEEvNS4_8identityES11_S1B_vS1C_EENS_8epilogue10collective6detail29Sm90TmaWarpSpecializedAdapterINS1F_15DefaultEpilogueISJ_SK_SK_NS1E_6thread17LinearCombinationISJ_Li1EffLNS1J_9ScaleType4KindE0ELNS_15FloatRoundStyleE2ESJ_EENS1_15EpilogueDefaultEEEEEvvEEEEvNT_6ParamsE,"ax",@progbits
	.align	128
.text._ZN7cutlass13device_kernelINS_4gemm6kernel13GemmUniversalIN4cute5tupleIJiiiiEEENS1_10collective13CollectiveMmaINS1_37MainloopSm90TmaGmmaWarpSpecializedFP8ILi3ENS5_IJNS4_1CILi2EEESB_NSA_ILi1EEEEEENS1_35KernelTmaWarpSpecializedCooperativeEEENS5_IJNSA_ILi256EEESG_NSA_ILi128EEEEEENS_12float_e5m2_tENS5_IJlSC_lEEESJ_SK_NS4_8TiledMMAINS4_8MMA_AtomIJNS4_4SM904GMMA31MMA_64x256x32_F32E5M2E5M2_SS_TNILNSO_7ScaleInE1ELSQ_1EEEEEENS4_6LayoutINS5_IJSB_SC_SC_EEENS5_IJSC_NSA_ILi0EEESV_EEEEENS5_IJNS4_10UnderscoreESY_SY_EEEEENS4_23SM90_TMA_LOAD_MULTICASTENS4_14ComposedLayoutINS4_7SwizzleILi3ELi4ELi3EEENS4_18smem_ptr_flag_bitsILi8EEENST_INS5_IJNSA_ILi8EEESH_EEENS5_IJSH_SC_EEEEEEEvNS4_8identityES11_S1B_vS1C_EENS_8epilogue10collective6detail29Sm90TmaWarpSpecializedAdapterINS1F_15DefaultEpilogueISJ_SK_SK_NS1E_6thread17LinearCombinationISJ_Li1EffLNS1J_9ScaleType4KindE0ELNS_15FloatRoundStyleE2ESJ_EENS1_15EpilogueDefaultEEEEEvvEEEEvNT_6ParamsE:
        .type           _ZN7cutlass13device_kernelINS_4gemm6kernel13GemmUniversalIN4cute5tupleIJiiiiEEENS1_10collective13CollectiveMmaINS1_37MainloopSm90TmaGmmaWarpSpecializedFP8ILi3ENS5_IJNS4_1CILi2EEESB_NSA_ILi1EEEEEENS1_35KernelTmaWarpSpecializedCooperativeEEENS5_IJNSA_ILi256EEESG_NSA_ILi128EEEEEENS_12float_e5m2_tENS5_IJlSC_lEEESJ_SK_NS4_8TiledMMAINS4_8MMA_AtomIJNS4_4SM904GMMA31MMA_64x256x32_F32E5M2E5M2_SS_TNILNSO_7ScaleInE1ELSQ_1EEEEEENS4_6LayoutINS5_IJSB_SC_SC_EEENS5_IJSC_NSA_ILi0EEESV_EEEEENS5_IJNS4_10UnderscoreESY_SY_EEEEENS4_23SM90_TMA_LOAD_MULTICASTENS4_14ComposedLayoutINS4_7SwizzleILi3ELi4ELi3EEENS4_18smem_ptr_flag_bitsILi8EEENST_INS5_IJNSA_ILi8EEESH_EEENS5_IJSH_SC_EEEEEEEvNS4_8identityES11_S1B_vS1C_EENS_8epilogue10collective6detail29Sm90TmaWarpSpecializedAdapterINS1F_15DefaultEpilogueISJ_SK_SK_NS1E_6thread17LinearCombinationISJ_Li1EffLNS1J_9ScaleType4KindE0ELNS_15FloatRoundStyleE2ESJ_EENS1_15EpilogueDefaultEEEEEvvEEEEvNT_6ParamsE,@function
        .size           _ZN7cutlass13device_kernelINS_4gemm6kernel13GemmUniversalIN4cute5tupleIJiiiiEEENS1_10collective13CollectiveMmaINS1_37MainloopSm90TmaGmmaWarpSpecializedFP8ILi3ENS5_IJNS4_1CILi2EEESB_NSA_ILi1EEEEEENS1_35KernelTmaWarpSpecializedCooperativeEEENS5_IJNSA_ILi256EEESG_NSA_ILi128EEEEEENS_12float_e5m2_tENS5_IJlSC_lEEESJ_SK_NS4_8TiledMMAINS4_8MMA_AtomIJNS4_4SM904GMMA31MMA_64x256x32_F32E5M2E5M2_SS_TNILNSO_7ScaleInE1ELSQ_1EEEEEENS4_6LayoutINS5_IJSB_SC_SC_EEENS5_IJSC_NSA_ILi0EEESV_EEEEENS5_IJNS4_10UnderscoreESY_SY_EEEEENS4_23SM90_TMA_LOAD_MULTICASTENS4_14ComposedLayoutINS4_7SwizzleILi3ELi4ELi3EEENS4_18smem_ptr_flag_bitsILi8EEENST_INS5_IJNSA_ILi8EEESH_EEENS5_IJSH_SC_EEEEEEEvNS4_8identityES11_S1B_vS1C_EENS_8epilogue10collective6detail29Sm90TmaWarpSpecializedAdapterINS1F_15DefaultEpilogueISJ_SK_SK_NS1E_6thread17LinearCombinationISJ_Li1EffLNS1J_9ScaleType4KindE0ELNS_15FloatRoundStyleE2ESJ_EENS1_15EpilogueDefaultEEEEEvvEEEEvNT_6ParamsE,(.L_x_588 - _ZN7cutlass13device_kernelINS_4gemm6kernel13GemmUniversalIN4cute5tupleIJiiiiEEENS1_10collective13CollectiveMmaINS1_37MainloopSm90TmaGmmaWarpSpecializedFP8ILi3ENS5_IJNS4_1CILi2EEESB_NSA_ILi1EEEEEENS1_35KernelTmaWarpSpecializedCooperativeEEENS5_IJNSA_ILi256EEESG_NSA_ILi128EEEEEENS_12float_e5m2_tENS5_IJlSC_lEEESJ_SK_NS4_8TiledMMAINS4_8MMA_AtomIJNS4_4SM904GMMA31MMA_64x256x32_F32E5M2E5M2_SS_TNILNSO_7ScaleInE1ELSQ_1EEEEEENS4_6LayoutINS5_IJSB_SC_SC_EEENS5_IJSC_NSA_ILi0EEESV_EEEEENS5_IJNS4_10UnderscoreESY_SY_EEEEENS4_23SM90_TMA_LOAD_MULTICASTENS4_14ComposedLayoutINS4_7SwizzleILi3ELi4ELi3EEENS4_18smem_ptr_flag_bitsILi8EEENST_INS5_IJNSA_ILi8EEESH_EEENS5_IJSH_SC_EEEEEEEvNS4_8identityES11_S1B_vS1C_EENS_8epilogue10collective6detail29Sm90TmaWarpSpecializedAdapterINS1F_15DefaultEpilogueISJ_SK_SK_NS1E_6thread17LinearCombinationISJ_Li1EffLNS1J_9ScaleType4KindE0ELNS_15FloatRoundStyleE2ESJ_EENS1_15EpilogueDefaultEEEEEvvEEEEvNT_6ParamsE)
        .other          _ZN7cutlass13device_kernelINS_4gemm6kernel13GemmUniversalIN4cute5tupleIJiiiiEEENS1_10collective13CollectiveMmaINS1_37MainloopSm90TmaGmmaWarpSpecializedFP8ILi3ENS5_IJNS4_1CILi2EEESB_NSA_ILi1EEEEEENS1_35KernelTmaWarpSpecializedCooperativeEEENS5_IJNSA_ILi256EEESG_NSA_ILi128EEEEEENS_12float_e5m2_tENS5_IJlSC_lEEESJ_SK_NS4_8TiledMMAINS4_8MMA_AtomIJNS4_4SM904GMMA31MMA_64x256x32_F32E5M2E5M2_SS_TNILNSO_7ScaleInE1ELSQ_1EEEEEENS4_6LayoutINS5_IJSB_SC_SC_EEENS5_IJSC_NSA_ILi0EEESV_EEEEENS5_IJNS4_10UnderscoreESY_SY_EEEEENS4_23SM90_TMA_LOAD_MULTICASTENS4_14ComposedLayoutINS4_7SwizzleILi3ELi4ELi3EEENS4_18smem_ptr_flag_bitsILi8EEENST_INS5_IJNSA_ILi8EEESH_EEENS5_IJSH_SC_EEEEEEEvNS4_8identityES11_S1B_vS1C_EENS_8epilogue10collective6detail29Sm90TmaWarpSpecializedAdapterINS1F_15DefaultEpilogueISJ_SK_SK_NS1E_6thread17LinearCombinationISJ_Li1EffLNS1J_9ScaleType4KindE0ELNS_15FloatRoundStyleE2ESJ_EENS1_15EpilogueDefaultEEEEEvvEEEEvNT_6ParamsE,@"STO_CUDA_ENTRY STV_DEFAULT"
_ZN7cutlass13device_kernelINS_4gemm6kernel13GemmUniversalIN4cute5tupleIJiiiiEEENS1_10collective13CollectiveMmaINS1_37MainloopSm90TmaGmmaWarpSpecializedFP8ILi3ENS5_IJNS4_1CILi2EEESB_NSA_ILi1EEEEEENS1_35KernelTmaWarpSpecializedCooperativeEEENS5_IJNSA_ILi256EEESG_NSA_ILi128EEEEEENS_12float_e5m2_tENS5_IJlSC_lEEESJ_SK_NS4_8TiledMMAINS4_8MMA_AtomIJNS4_4SM904GMMA31MMA_64x256x32_F32E5M2E5M2_SS_TNILNSO_7ScaleInE1ELSQ_1EEEEEENS4_6LayoutINS5_IJSB_SC_SC_EEENS5_IJSC_NSA_ILi0EEESV_EEEEENS5_IJNS4_10UnderscoreESY_SY_EEEEENS4_23SM90_TMA_LOAD_MULTICASTENS4_14ComposedLayoutINS4_7SwizzleILi3ELi4ELi3EEENS4_18smem_ptr_flag_bitsILi8EEENST_INS5_IJNSA_ILi8EEESH_EEENS5_IJSH_SC_EEEEEEEvNS4_8identityES11_S1B_vS1C_EENS_8epilogue10collective6detail29Sm90TmaWarpSpecializedAdapterINS1F_15DefaultEpilogueISJ_SK_SK_NS1E_6thread17LinearCombinationISJ_Li1EffLNS1J_9ScaleType4KindE0ELNS_15FloatRoundStyleE2ESJ_EENS1_15EpilogueDefaultEEEEEvvEEEEvNT_6ParamsE:
[----:B------:R-:W0:Y:S02]  /*0000*/  LDC R1, c[0x0][0x28] ;  /* 0x00000a00ff017b82 */ /* 0x000e240000000800 */
[----:B0-----:R-:W-:Y:S01]  /*0010*/  VIADD R1, R1, 0xfffff338 ;  /* 0xfffff33801017836 */ /* 0x001fe20000000000 */
[----:B------:R-:W0:Y:S01]  /*0020*/  S2R R4, SR_TID.X ;  /* 0x0000000000047919 */ /* 0x000e220000002100 */
[----:B------:R-:W-:Y:S01]  /*0030*/  ELECT P0, URZ, PT ;  /* 0x00000000003f782f */ /* 0x000fe20003800000 */
[----:B------:R-:W-:Y:S01]  /*0040*/  BSSY B0, `(.L_x_0) ;  /* 0x0000015000007945 */ /* 0x000fe20003800000 */
[--C-:B0-----:R-:W-:Y:S02]  /*0050*/  SHF.R.U32.HI R0, RZ, 0x5, R4.reuse ;  /* 0x00000005ff007819 */ /* 0x101fe40000011604 */
[----:B------:R-:W-:-:S03]  /*0060*/  SHF.R.U32.HI R2, RZ, 0x7, R4 ;  /* 0x00000007ff027819 */ /* 0x000fc60000011604 */
[----:B------:R-:W0:Y:S04]  /*0070*/  SHFL.IDX PT, R3, R0, RZ, 0x1f ;  /* 0x00001fff00037589 */ /* 0x000e2800000e0000 */
[----:B------:R-:W1:Y:S01]  /*0080*/  SHFL.IDX PT, R2, R2, RZ, 0x1f ;  /* 0x00001fff02027589 */ /* 0x000e6200000e0000 */
[----:B0-----:R-:W-:Y:S02]  /*0090*/  R2UR UR4, R3 ;  /* 0x00000000030472ca */ /* 0x001fe400000e0000 */
[----:B-1----:R-:W-:-:S11]  /*00a0*/  R2UR UR6, R2 ;  /* 0x00000000020672ca */ /* 0x002fd600000e0000 */
[----:B------:R-:W-:Y:S02]  /*00b0*/  USHF.R.S32.HI UR5, URZ, 0x1f, UR4 ;  /* 0x0000001f3f057899 */ /* 0x000fe40008011404 */
[----:B------:R-:W-:Y:S02]  /*00c0*/  ISETP.NE.OR P0, PT, RZ, UR4, !P0 ;  /* 0x00000004ff007c0c */ /* 0x000fe4000c705670 */
[----:B------:R-:W-:-:S04]  /*00d0*/  ULEA.HI UR5, UR5, UR4, URZ, 0x2 ;  /* 0x0000000405057291 */ /* 0x000fc8000f8f103f */
[----:B------:R-:W-:-:S04]  /*00e0*/  ULOP3.LUT UR5, UR5, 0xfffffffc, URZ, 0xc0, !UPT ;  /* 0xfffffffc05057892 */ /* 0x000fc8000f8ec03f */
[----:B------:R-:W-:-:S03]  /*00f0*/  UIADD3 UR8, UR4, -UR5, URZ ;  /* 0x8000000504087290 */ /* 0x000fc6000fffe03f */
[----:B------:R-:W-:Y:S09]  /*0100*/  @P0 BRA `(.L_x_1) ;  /* 0x0000000000200947 */ /* 0x000ff20003800000 */
[----:B------:R-:W-:Y:S02]  /*0110*/  ULDC.64 UR4, c[0x0][0x198] ;  /* 0x0000660000047ab9 */ /* 0x000fe40000000a00 */
[----:B------:R-:W-:Y:S02]  /*0120*/  UIADD3 UR10, UP0, UR4, 0xf0, URZ ;  /* 0x000000f0040a7890 */ /* 0x000fe4000ff1e03f */
[----:B------:R-:W-:Y:S02]  /*0130*/  UIADD3 UR4, UP1, UR4, 0x1f0, URZ ;  /* 0x000001f004047890 */ /* 0x000fe4000ff3e03f */
[----:B------:R-:W-:Y:S02]  /*0140*/  UIADD3.X UR11, URZ, UR5, URZ, UP0, !UPT ;  /* 0x000000053f0b7290 */ /* 0x000fe400087fe43f */
[----:B------:R-:W-:-:S07]  /*0150*/  UIADD3.X UR5, URZ, UR5, URZ, UP1, !UPT ;  /* 0x000000053f057290 */ /* 0x000fce0008ffe43f */
[----:B------:R0:W-:Y:S02]  /*0160*/  UTMACCTL.PF [UR10] ;  /* 0x000000000a0079b9 */ /* 0x0001e40008040000 */
[----:B------:R0:W-:Y:S02]  /*0170*/  UTMACCTL.PF [UR4] ;  /* 0x00000000040079b9 */ /* 0x0001e40008040000 */
[----:B0-----:R-:W-:Y:S01]  /*0180*/  NOP ;  /* 0x0000000000007918 */ /* 0x001fe20000000000 */
.L_x_1:
[----:B------:R-:W-:Y:S05]  /*0190*/  BSYNC B0 ;  /* 0x0000000000007941 */ /* 0x000fea0003800000 */
.L_x_0:
[----:B------:R-:W0:Y:S01]  /*01a0*/  SHFL.IDX PT, R3, R0, RZ, 0x1f ;  /* 0x00001fff00037589 */ /* 0x000e2200000e0000 */
[----:B------:R-:W-:Y:S01]  /*01b0*/  UISETP.NE.AND UP0, UPT, UR8, 0x3, UPT ;  /* 0x000000030800788c */ /* 0x000fe2000bf05270 */
[----:B------:R-:W-:Y:S01]  /*01c0*/  ISETP.NE.AND P1, PT, RZ, UR6, PT ;  /* 0x00000006ff007c0c */ /* 0x000fe2000bf25270 */
[----:B------:R-:W-:Y:S02]  /*01d0*/  UIADD3 UR10, UR6, -0x1, URZ ;  /* 0xffffffff060a7890 */ /* 0x000fe4000fffe03f */
[----:B------:R-:W-:Y:S02]  /*01e0*/  UISETP.EQ.OR UP0, UPT, UR8, URZ, !UP0 ;  /* 0x0000003f0800728c */ /* 0x000fe4000c702670 */
[----:B------:R-:W-:Y:S02]  /*01f0*/  UISETP.GE.U32.AND UP1, UPT, UR10, 0x2, UPT ;  /* 0x000000020a00788c */ /* 0x000fe4000bf26070 */
[----:B------:R-:W-:-:S04]  /*0200*/  UISETP.EQ.AND UP0, UPT, UR6, URZ, UP0 ;  /* 0x0000003f0600728c */ /* 0x000fc80008702270 */
[----:B------:R-:W-:-:S04]  /*0210*/  USEL UR13, URZ, 0x1, !UP0 ;  /* 0x000000013f0d7887 */ /* 0x000fc8000c000000 */
[----:B------:R-:W-:Y:S01]  /*0220*/  USEL UR13, UR13, 0x2, UP1 ;  /* 0x000000020d0d7887 */ /* 0x000fe20008800000 */
[----:B0-----:R-:W-:-:S13]  /*0230*/  ISETP.NE.AND P0, PT, R3, RZ, PT ;  /* 0x000000ff0300720c */ /* 0x001fda0003f05270 */
[----:B------:R-:W-:Y:S05]  /*0240*/  @P0 BRA `(.L_x_2) ;  /* 0x0000000000500947 */ /* 0x000fea0003800000 */
[----:B------:R-:W0:Y:S01]  /*0250*/  S2UR UR9, SR_CgaCtaId ;  /* 0x00000000000979c3 */ /* 0x000e220000008800 */
[----:B------:R-:W-:Y:S01]  /*0260*/  UMOV UR4, 0x400 ;  /* 0x0000040000047882 */ /* 0x000fe20000000000 */
[----:B------:R-:W-:Y:S01]  /*0270*/  UMOV UR5, 0x1 ;  /* 0x0000000100057882 */ /* 0x000fe20000000000 */
[----:B------:R-:W-:Y:S01]  /*0280*/  UMOV UR6, 0x6 ;  /* 0x0000000600067882 */ /* 0x000fe20000000000 */
[----:B------:R-:W-:Y:S01]  /*0290*/  ELECT P0, URZ, PT ;  /* 0x00000000003f782f */ /* 0x000fe20003800000 */
[----:B------:R-:W-:-:S04]  /*02a0*/  UIADD3 UR6, -UR6, 0x100000, URZ ;  /* 0x0010000006067890 */ /* 0x000fc8000fffe13f */
[----:B------:R-:W-:Y:S02]  /*02b0*/  USHF.L.U32 UR7, UR6, 0xb, URZ ;  /* 0x0000000b06077899 */ /* 0x000fe4000800063f */
[----:B------:R-:W-:Y:S02]  /*02c0*/  USHF.L.U32 UR6, UR6, 0x1, URZ ;  /* 0x0000000106067899 */ /* 0x000fe4000800063f */
[----:B0-----:R-:W-:Y:S02]  /*02d0*/  ULEA UR9, UR9, UR4, 0x18 ;  /* 0x0000000409097291 */ /* 0x001fe4000f8ec03f */
[----:B------:R-:W-:-:S04]  /*02e0*/  UIADD3 UR4, -UR5, 0x100000, URZ ;  /* 0x0010000005047890 */ /* 0x000fc8000fffe13f */
[----:B------:R-:W-:Y:S02]  /*02f0*/  USHF.L.U32 UR5, UR4, 0xb, URZ ;  /* 0x0000000b04057899 */ /* 0x000fe4000800063f */
[----:B------:R-:W-:Y:S01]  /*0300*/  USHF.L.U32 UR4, UR4, 0x1, URZ ;  /* 0x0000000104047899 */ /* 0x000fe2000800063f */
[----:B------:R-:W0:Y:S11]  /*0310*/  FENCE.VIEW.ASYNC.S ;  /* 0x00000000000073c6 */ /* 0x000e360000000000 */
[----:B0-----:R0:W1:Y:S01]  /*0320*/  SYNCS.EXCH.64 URZ, [UR9], UR4 ;  /* 0x00000004093f75b2 */ /* 0x0010620008000100 */
[----:B------:R0:W2:Y:S01]  /*0330*/  SYNCS.EXCH.64 URZ, [UR9+0x18], UR6 ;  /* 0x00001806093f75b2 */ /* 0x0000a20008000100 */
[----:B------:R0:W3:Y:S01]  /*0340*/  SYNCS.EXCH.64 URZ, [UR9+0x8], UR4 ;  /* 0x00000804093f75b2 */ /* 0x0000e20008000100 */
[----:B------:R0:W4:Y:S01]  /*0350*/  SYNCS.EXCH.64 URZ, [UR9+0x20], UR6 ;  /* 0x00002006093f75b2 */ /* 0x0001220008000100 */
[----:B------:R0:W0:Y:S01]  /*0360*/  SYNCS.EXCH.64 URZ, [UR9+0x10], UR4 ;  /* 0x00001004093f75b2 */ /* 0x0000220008000100 */
[----:B------:R0:W0:Y:S01]  /*0370*/  SYNCS.EXCH.64 URZ, [UR9+0x28], UR6 ;  /* 0x00002806093f75b2 */ /* 0x0000220008000100 */
[----:B------:R-:W-:Y:S01]  /*0380*/  NOP ;  /* 0x0000000000007918 */ /* 0x000fe20000000000 */
.L_x_2:
[----:B------:R-:W-:Y:S01]  /*0390*/  SHF.R.S32.HI R2, RZ, 0x1f, R4 ;  /* 0x0000001fff027819 */ /* 0x000fe20000011404 */
[----:B------:R-:W5:Y:S01]  /*03a0*/  SHFL.IDX PT, R0, R0, RZ, 0x1f ;  /* 0x00001fff00007589 */ /* 0x000f6200000e0000 */
[----:B0-----:R-:W0:Y:S01]  /*03b0*/  S2UR UR9, SR_CTAID.X ;  /* 0x00000000000979c3 */ /* 0x001e220000002500 */
[----:B------:R-:W-:Y:S02]  /*03c0*/  ELECT P0, URZ, PT ;  /* 0x00000000003f782f */ /* 0x000fe40003800000 */
[----:B------:R-:W-:Y:S01]  /*03d0*/  LEA.HI R2, R2, R4, RZ, 0x7 ;  /* 0x0000000402027211 */ /* 0x000fe200078f38ff */
[----:B------:R-:W-:Y:S01]  /*03e0*/  ULDC UR4, c[0x0][0x150] ;  /* 0x0000540000047ab9 */ /* 0x000fe20000000800 */
[----:B------:R-:W-:Y:S01]  /*03f0*/  SHF.R.S32.HI R6, RZ, 0x1f, R3 ;  /* 0x0000001fff067819 */ /* 0x000fe20000011403 */
[----:B------:R-:W-:Y:S01]  /*0400*/  NOP ;  /* 0x0000000000007918 */ /* 0x000fe20000000000 */
[----:B------:R-:W-:Y:S01]  /*0410*/  LOP3.LUT R2, R2, 0xffffff80, RZ, 0xc0, !PT ;  /* 0xffffff8002027812 */ /* 0x000fe200078ec0ff */
[----:B------:R-:W-:Y:S01]  /*0420*/  NOP ;  /* 0x0000000000007918 */ /* 0x000fe20000000000 */
[----:B------:R-:W-:Y:S01]  /*0430*/  LEA.HI R6, R6, R3, RZ, 0x2 ;  /* 0x0000000306067211 */ /* 0x000fe200078f10ff */
[----:B------:R-:W1:Y:S02]  /*0440*/  LDC R8, c[0x0][0x144] ;  /* 0x00005100ff087b82 */ /* 0x000e640000000800 */
[----:B------:R-:W-:Y:S01]  /*0450*/  IMAD.IADD R4, R4, 0x1, -R2 ;  /* 0x0000000104047824 */ /* 0x000fe200078e0a02 */
[----:B------:R-:W-:Y:S01]  /*0460*/  LOP3.LUT R6, R6, 0x3ffffffc, RZ, 0xc0, !PT ;  /* 0x3ffffffc06067812 */ /* 0x000fe200078ec0ff */
[----:B------:R-:W2:Y:S03]  /*0470*/  S2R R2, SR_CTAID.Y ;  /* 0x0000000000027919 */ /* 0x000ea60000002600 */
[----:B------:R-:W-:Y:S01]  /*0480*/  SHF.R.S32.HI R5, RZ, 0x1f, R4 ;  /* 0x0000001fff057819 */ /* 0x000fe20000011404 */
[----:B------:R-:W-:Y:S01]  /*0490*/  IMAD.IADD R6, R3, 0x1, -R6 ;  /* 0x0000000103067824 */ /* 0x000fe200078e0a06 */
[----:B------:R-:W3:Y:S02]  /*04a0*/  LDC R13, c[0x0][0x148] ;  /* 0x00005200ff0d7b82 */ /* 0x000ee40000000800 */
[----:B------:R-:W-:-:S02]  /*04b0*/  LEA.HI R5, R5, R4, RZ, 0x3 ;  /* 0x0000000405057211 */ /* 0x000fc400078f18ff */
[----:B-----5:R-:W-:Y:S02]  /*04c0*/  ISETP.NE.OR P0, PT, R0, RZ, !P0 ;  /* 0x000000ff0000720c */ /* 0x020fe40004705670 */
[--C-:B------:R-:W-:Y:S02]  /*04d0*/  SHF.R.S32.HI R0, RZ, 0x3, R5.reuse ;  /* 0x00000003ff007819 */ /* 0x100fe40000011405 */
[----:B------:R-:W-:Y:S02]  /*04e0*/  SHF.R.S32.HI R5, RZ, 0x1f, R5 ;  /* 0x0000001fff057819 */ /* 0x000fe40000011405 */
[----:B0-----:R-:W-:Y:S02]  /*04f0*/  I2FP.F32.U32 R7, UR9 ;  /* 0x0000000900077c45 */ /* 0x001fe40008201000 */
[----:B------:R-:W-:-:S03]  /*0500*/  LEA.HI R5, R5, R0, RZ, 0x2 ;  /* 0x0000000005057211 */ /* 0x000fc600078f10ff */
[----:B------:R-:W-:Y:S01]  /*0510*/  FMUL R7, R7, UR4 ;  /* 0x0000000407077c20 */ /* 0x000fe20008400000 */
[----:B------:R-:W-:Y:S01]  /*0520*/  LOP3.LUT R5, R5, 0xfffffffc, RZ, 0xc0, !PT ;  /* 0xfffffffc05057812 */ /* 0x000fe200078ec0ff */
[----:B------:R-:W-:Y:S01]  /*0530*/  VOTEU.ALL UP0, P0 ;  /* 0x00000000003f7886 */ /* 0x000fe20000000000 */
[----:B------:R-:W-:Y:S01]  /*0540*/  ULDC UR4, c[0x0][0x154] ;  /* 0x0000550000047ab9 */ /* 0x000fe20000000800 */
[----:B------:R-:W-:Y:S02]  /*0550*/  VOTEU.ALL UP1, P0 ;  /* 0x00000000003f7886 */ /* 0x000fe40000020000 */
[----:B------:R-:W0:Y:S01]  /*0560*/  F2I.U32.TRUNC.NTZ R7, R7 ;  /* 0x0000000700077305 */ /* 0x000e22000020f000 */
[----:B------:R-:W-:Y:S01]  /*0570*/  IMAD.IADD R5, R0, 0x1, -R5 ;  /* 0x0000000100057824 */ /* 0x000fe200078e0a05 */
[----:B------:R-:W5:Y:S01]  /*0580*/  @!UP0 S2UR UR7, SR_CgaCtaId ;  /* 0x00000000000789c3 */ /* 0x000f620000008800 */
[----:B------:R-:W-:Y:S02]  /*0590*/  @!UP0 UMOV UR6, 0x400 ;  /* 0x0000040000068882 */ /* 0x000fe40000000000 */
[----:B------:R-:W-:Y:S01]  /*05a0*/  IMAD R5, R6, 0x4, R5 ;  /* 0x0000000406057824 */ /* 0x000fe200078e0205 */
[----:B--2---:R-:W-:-:S04]  /*05b0*/  I2FP.F32.U32 R6, R2 ;  /* 0x0000000200067245 */ /* 0x004fc80000201000 */
[----:B------:R-:W-:Y:S01]  /*05c0*/  LEA.HI R0, R5, R5, RZ, 0x1 ;  /* 0x0000000505007211 */ /* 0x000fe200078f08ff */
[----:B------:R-:W-:Y:S01]  /*05d0*/  FMUL R6, R6, UR4 ;  /* 0x0000000406067c20 */ /* 0x000fe20008400000 */
[----:B------:R-:W-:Y:S02]  /*05e0*/  UMOV UR4, 0x20 ;  /* 0x0000002000047882 */ /* 0x000fe40000000000 */
[----:B------:R-:W-:Y:S01]  /*05f0*/  LOP3.LUT R0, R0, 0xfffffffe, RZ, 0xc0, !PT ;  /* 0xfffffffe00007812 */ /* 0x000fe200078ec0ff */
[----:B0-----:R-:W-:Y:S01]  /*0600*/  IMAD.MOV R11, RZ, RZ, -R7 ;  /* 0x000000ffff0b7224 */ /* 0x001fe200078e0a07 */
[----:B------:R-:W-:-:S04]  /*0610*/  @!UP0 UIADD3 UR4, -UR4, 0x100000, URZ ;  /* 0x0010000004048890 */ /* 0x000fc8000fffe13f */
[----:B------:R-:W-:Y:S02]  /*0620*/  @!UP0 USHF.L.U32 UR5, UR4, 0xb, URZ ;  /* 0x0000000b04058899 */ /* 0x000fe4000800063f */
[----:B------:R-:W-:Y:S01]  /*0630*/  @!UP0 USHF.L.U32 UR4, UR4, 0x1, URZ ;  /* 0x0000000104048899 */ /* 0x000fe2000800063f */
[----:B------:R-:W0:Y:S01]  /*0640*/  F2I.U32.TRUNC.NTZ R6, R6 ;  /* 0x0000000600067305 */ /* 0x000e22000020f000 */
[----:B------:R-:W2:Y:S01]  /*0650*/  LDC R7, c[0x0][0x140] ;  /* 0x00005000ff077b82 */ /* 0x000ea20000000800 */
[----:B-1----:R-:W-:Y:S02]  /*0660*/  IMAD R11, R8, R11, UR9 ;  /* 0x00000009080b7e24 */ /* 0x002fe4000f8e020b */
[----:B------:R-:W-:-:S05]  /*0670*/  IMAD.IADD R0, R5, 0x1, -R0 ;  /* 0x0000000105007824 */ /* 0x000fca00078e0a00 */
[----:B------:R-:W-:Y:S01]  /*0680*/  ISETP.NE.AND P2, PT, R0, R11, PT ;  /* 0x0000000b0000720c */ /* 0x000fe20003f45270 */
[C---:B------:R-:W-:Y:S01]  /*0690*/  IMAD.SHL.U32 R0, R5.reuse, 0x4, RZ ;  /* 0x0000000405007824 */ /* 0x040fe200078e00ff */
[----:B-----5:R-:W-:Y:S01]  /*06a0*/  @!UP0 ULEA UR6, UR7, UR6, 0x18 ;  /* 0x0000000607068291 */ /* 0x020fe2000f8ec03f */
[----:B------:R-:W-:Y:S01]  /*06b0*/  VOTEU.ALL UP0, P0 ;  /* 0x00000000003f7886 */ /* 0x000fe20000000000 */
[----:B------:R-:W-:Y:S01]  /*06c0*/  LOP3.LUT P0, RZ, R4, 0x7, RZ, 0xc0, !PT ;  /* 0x0000000704ff7812 */ /* 0x000fe2000780c0ff */
[----:B0-----:R-:W-:Y:S01]  /*06d0*/  IMAD.MOV R12, RZ, RZ, -R6 ;  /* 0x000000ffff0c7224 */ /* 0x001fe200078e0a06 */
[----:B------:R-:W-:-:S03]  /*06e0*/  LOP3.LUT R9, R5, 0xc, R0, 0x78, !PT ;  /* 0x0000000c05097812 */ /* 0x000fc600078e7800 */
[----:B---3--:R-:W-:Y:S01]  /*06f0*/  IMAD R5, R13, R12, R2 ;  /* 0x0000000c0d057224 */ /* 0x008fe200078e0202 */
[C---:B------:R-:W-:Y:S01]  /*0700*/  ISETP.LT.U32.AND P0, PT, R9.reuse, 0x4, !P0 ;  /* 0x000000040900780c */ /* 0x040fe20004701070 */
[----:B------:R0:W-:Y:S02]  /*0710*/  STL [R1+0x454], R9 ;  /* 0x0004540901007387 */ /* 0x0001e40000100800 */
[----:B------:R-:W-:Y:S02]  /*0720*/  @P2 LEA.HI R0, R9, R9, RZ, 0x1 ;  /* 0x0000000909002211 */ /* 0x000fe400078f08ff */
[----:B------:R-:W1:Y:S02]  /*0730*/  FENCE.VIEW.ASYNC.S ;  /* 0x00000000000073c6 */ /* 0x000e640000000000 */
[----:B-1----:R0:W1:Y:S01]  /*0740*/  @!UP0 SYNCS.EXCH.64 URZ, [UR6+0x40], UR4 ;  /* 0x00004004063f85b2 */ /* 0x0020620008000100 */
[----:B--2---:R-:W-:Y:S02]  /*0750*/  ISETP.EQ.U32.AND P5, PT, R7, 0x1, PT ;  /* 0x000000010700780c */ /* 0x004fe40003fa2070 */
[----:B------:R-:W-:-:S04]  /*0760*/  @P2 SHF.R.S32.HI R0, RZ, 0x1, R0 ;  /* 0x00000001ff002819 */ /* 0x000fc80000011400 */
[----:B------:R-:W-:Y:S01]  /*0770*/  @P2 ISETP.NE.AND P3, PT, R0, R5, PT ;  /* 0x000000050000220c */ /* 0x000fe20003f65270 */
[----:B------:R-:W-:Y:S01]  /*0780*/  IMAD.MOV.U32 R0, RZ, RZ, 0x1 ;  /* 0x00000001ff007424 */ /* 0x000fe200078e00ff */
[----:B------:R-:W-:Y:S02]  /*0790*/  SEL R5, RZ, 0x1, !P0 ;  /* 0x00000001ff057807 */ /* 0x000fe40004000000 */
[----:B------:R-:W-:-:S04]  /*07a0*/  @P2 SEL R0, RZ, 0x1, P3 ;  /* 0x00000001ff002807 */ /* 0x000fc80001800000 */
[----:B------:R-:W-:Y:S01]  /*07b0*/  LOP3.LUT R0, R0, R5, RZ, 0xc0, !PT ;  /* 0x0000000500007212 */ /* 0x000fe200078ec0ff */
[----:B------:R0:W2:Y:S01]  /*07c0*/  @!UP1 SYNCS.EXCH.64 URZ, [UR6+0x48], UR4 ;  /* 0x00004804063f95b2 */ /* 0x0000a20008000100 */
[----:B------:R-:W-:-:S03]  /*07d0*/  NOP ;  /* 0x0000000000007918 */ /* 0x000fc60000000000 */
[----:B------:R0:W-:Y:S01]  /*07e0*/  STL [R1+0x450], R0 ;  /* 0x0004500001007387 */ /* 0x0001e20000100800 */
[----:B-1----:R-:W-:Y:S05]  /*07f0*/  @!P5 BRA `(.L_x_3) ;  /* 0x000000000008d947 */ /* 0x002fea0003800000 */
[----:B--2-4-:R-:W-:Y:S01]  /*0800*/  UCGABAR_ARV ;  /* 0x00000000000079c7 */ /* 0x014fe20008000000 */
[----:B------:R-:W-:Y:S05]  /*0810*/  BRA `(.L_x_4) ;  /* 0x0000000000047947 */ /* 0x000fea0003800000 */
.L_x_3:
[----:B--2-4-:R-:W-:Y:S01]  /*0820*/  NOP ;  /* 0x0000000000007918 */ /* 0x014fe20000000000 */
.L_x_4:
[----:B0-----:R-:W0:Y:S01]  /*0830*/  LDC R0, c[0x0][0x65c] ;  /* 0x00019700ff007b82 */ /* 0x001e220000000800 */
[----:B------:R-:W-:Y:S02]  /*0840*/  IMAD.U32 R4, RZ, RZ, UR9 ;  /* 0x00000009ff047e24 */ /* 0x000fe4000f8e00ff */
[----:B------:R-:W-:Y:S01]  /*0850*/  IMAD.MOV.U32 R5, RZ, RZ, RZ ;  /* 0x000000ffff057224 */ /* 0x000fe200078e00ff */
[----:B0-----:R-:W-:-:S13]  /*0860*/  ISETP.NE.AND P4, PT, R0, 0x1, PT ;  /* 0x000000010000780c */ /* 0x001fda0003f85270 */
[----:B------:R-:W0:Y:S01]  /*0870*/  @P4 LDC R7, c[0x0][0x10] ;  /* 0x00000400ff074b82 */ /* 0x000e220000000800 */
[----:B------:R-:W-:Y:S02]  /*0880*/  @P4 IMAD.MOV.U32 R3, RZ, RZ, RZ ;  /* 0x000000ffff034224 */ /* 0x000fe400078e00ff */
[----:B------:R-:W-:-:S05]  /*0890*/  @P4 IMAD.MOV.U32 R15, RZ, RZ, RZ ;  /* 0x000000ffff0f4224 */ /* 0x000fca00078e00ff */
[----:B------:R-:W1:Y:S01]  /*08a0*/  @!P4 LDC R9, c[0x0][0xc] ;  /* 0x00000300ff09cb82 */ /* 0x000e620000000800 */
[----:B0-----:R-:W-:-:S04]  /*08b0*/  @P4 IMAD.WIDE.U32 R6, R7, UR9, R2 ;  /* 0x0000000907064c25 */ /* 0x001fc8000f8e0002 */
[----:B------:R-:W-:Y:S02]  /*08c0*/  @P4 IMAD.MOV.U32 R8, RZ, RZ, R6 ;  /* 0x000000ffff084224 */ /* 0x000fe400078e0006 */
[----:B------:R-:W-:Y:S02]  /*08d0*/  @P4 IMAD.IADD R16, R7, 0x1, R15 ;  /* 0x0000000107104824 */ /* 0x000fe400078e020f */
[----:B-1----:R-:W-:-:S04]  /*08e0*/  @!P4 IMAD.WIDE.U32 R4, R2, R9, R4 ;  /* 0x000000090204c225 */ /* 0x002fc800078e0004 */
[----:B------:R-:W-:Y:S02]  /*08f0*/  @!P4 IMAD.MOV.U32 R8, RZ, RZ, R4 ;  /* 0x000000ffff08c224 */ /* 0x000fe400078e0004 */
[----:B------:R-:W-:-:S03]  /*0900*/  @!P4 IMAD.MOV.U32 R16, RZ, RZ, R5 ;  /* 0x000000ffff10c224 */ /* 0x000fc600078e0005 */
[----:B------:R0:W-:Y:S04]  /*0910*/  STL [R1+0x45c], R8 ;  /* 0x00045c0801007387 */ /* 0x0001e80000100800 */
[----:B------:R0:W-:Y:S01]  /*0920*/  STL [R1+0x458], R16 ;  /* 0x0004581001007387 */ /* 0x0001e20000100800 */
[----:B------:R-:W-:Y:S05]  /*0930*/  @!P5 BRA `(.L_x_5) ;  /* 0x00000000000cd947 */ /* 0x000fea0003800000 */
[----:B------:R-:W-:Y:S01]  /*0940*/  UCGABAR_WAIT ;  /* 0x0000000000007dc7 */ /* 0x000fe20008000000 */
[----:B------:R-:W-:Y:S01]  /*0950*/  CCTL.IVALL ;  /* 0x00000000ff00798f */ /* 0x000fe20002000000 */
[----:B------:R-:W-:Y:S05]  /*0960*/  BRA `(.L_x_6) ;  /* 0x0000000000047947 */ /* 0x000fea0003800000 */
.L_x_5:
[----:B------:R-:W-:Y:S06]  /*0970*/  BAR.SYNC.DEFER_BLOCKING 0x0 ;  /* 0x0000000000007b1d */ /* 0x000fec0000010000 */
.L_x_6:
[----:B------:R-:W-:Y:S05]  /*0980*/  @!P1 BRA `(.L_x_7) ;  /* 0x0000027c000c9947 */ /* 0x000fea0003800000 */
[----:B------:R-:W-:-:S06]  /*0990*/  UISETP.GT.U32.AND UP0, UPT, UR10, 0x1, UPT ;  /* 0x000000010a00788c */ /* 0x000fcc000bf04070 */
[----:B------:R-:W-:-:S13]  /*09a0*/  PLOP3.LUT P0, PT, PT, PT, UP0, 0x80, 0x0 ;  /* 0x000000000000781c */ /* 0x000fda0003f0f008 */
[----:B------:R-:W-:Y:S05]  /*09b0*/  @P0 EXIT ;  /* 0x000000000000094d */ /* 0x000fea0003800000 */
[----:B------:R-:W-:Y:S01]  /*09c0*/  IMAD.MOV.U32 R5, RZ, RZ, -0x1 ;  /* 0xffffffffff057424 */ /* 0x000fe200078e00ff */
[----:B------:R-:W-:Y:S01]  /*09d0*/  ULDC.64 UR4, c[0x0][0x650] ;  /* 0x0001940000047ab9 */ /* 0x000fe20000000a00 */
[----:B------:R-:W-:Y:S01]  /*09e0*/  IMAD.MOV.U32 R4, RZ, RZ, -0x1 ;  /* 0xffffffffff047424 */ /* 0x000fe200078e00ff */
[----:B------:R-:W-:Y:S01]  /*09f0*/  ISETP.GE.U32.AND P0, PT, R8, UR4, PT ;  /* 0x0000000408007c0c */ /* 0x000fe2000bf06070 */
[----:B------:R-:W-:Y:S01]  /*0a00*/  UMOV UR9, 0xffffffff ;  /* 0xffffffff00097882 */ /* 0x000fe20000000000 */
[----:B------:R1:W-:Y:S01]  /*0a10*/  STL [R1+0x464], R5 ;  /* 0x0004640501007387 */ /* 0x0003e20000100800 */
[----:B------:R-:W-:Y:S02]  /*0a20*/  PRMT R0, RZ, 0x7610, R0 ;  /* 0x00007610ff007816 */ /* 0x000fe40000000000 */
[----:B------:R-:W-:Y:S01]  /*0a30*/  ISETP.GE.U32.AND.EX P0, PT, R16, UR5, PT, P0 ;  /* 0x0000000510007c0c */ /* 0x000fe2000bf06100 */
[----:B------:R1:W-:-:S12]  /*0a40*/  STL [R1+0x460], R4 ;  /* 0x0004600401007387 */ /* 0x0003d80000100800 */
[----:B-1----:R-:W-:Y:S05]  /*0a50*/  @P0 BRA `(.L_x_8) ;  /* 0x00000004003c0947 */ /* 0x002fea0003800000 */
[----:B------:R-:W-:Y:S01]  /*0a60*/  ULDC.64 UR14, c[0x0][0x628] ;  /* 0x00018a00000e7ab9 */ /* 0x000fe20000000a00 */
[----:B------:R-:W1:Y:S01]  /*0a70*/  LDC.64 R6, c[0x0][0x620] ;  /* 0x00018800ff067b82 */ /* 0x000e620000000a00 */
[----:B------:R-:W-:Y:S01]  /*0a80*/  ISETP.NE.U32.AND P0, PT, RZ, UR14, PT ;  /* 0x0000000eff007c0c */ /* 0x000fe2000bf05070 */
[----:B------:R-:W-:Y:S01]  /*0a90*/  ULDC UR11, c[0x0][0x630] ;  /* 0x00018c00000b7ab9 */ /* 0x000fe20000000800 */
[----:B------:R-:W-:Y:S02]  /*0aa0*/  R2UR UR4, R8 ;  /* 0x00000000080472ca */ /* 0x000fe400000e0000 */
[----:B------:R-:W-:Y:S02]  /*0ab0*/  ISETP.NE.AND.EX P0, PT, RZ, UR15, PT, P0 ;  /* 0x0000000fff007c0c */ /* 0x000fe4000bf05300 */
[----:B------:R-:W-:-:S11]  /*0ac0*/  R2UR UR5, R16 ;  /* 0x00000000100572ca */ /* 0x000fd600000e0000 */
[----:B------:R-:W-:Y:S05]  /*0ad0*/  @!P0 BRA `(.L_x_9) ;  /* 0x0000000000308947 */ /* 0x000fea0003800000 */
[----:B------:R-:W-:Y:S01]  /*0ae0*/  R2UR UR4, R8 ;  /* 0x00000000080472ca */ /* 0x000fe200000e0000 */
[----:B------:R-:W-:Y:S01]  /*0af0*/  ULDC UR8, c[0x0][0x634] ;  /* 0x00018d0000087ab9 */ /* 0x000fe20000000800 */
[----:B------:R-:W-:-:S11]  /*0b00*/  R2UR UR10, R16 ;  /* 0x00000000100a72ca */ /* 0x000fd600000e0000 */
[----:B------:R-:W-:-:S04]  /*0b10*/  UIADD3 UR8, UP0, UR4, UR8, URZ ;  /* 0x0000000804087290 */ /* 0x000fc8000ff1e03f */
[----:B------:R-:W-:-:S04]  /*0b20*/  UIADD3.X UR10, URZ, UR10, URZ, UP0, !UPT ;  /* 0x0000000a3f0a7290 */ /* 0x000fc800087fe43f */
[----:B------:R-:W-:-:S04]  /*0b30*/  UIMAD.WIDE.U32 UR4, UR10, UR14, URZ ;  /* 0x0000000e0a0472a5 */ /* 0x000fc8000f8e003f */
[----:B------:R-:W-:Y:S02]  /*0b40*/  UIMAD.WIDE.U32 UR6, UP0, UR8, UR15, UR4 ;  /* 0x0000000f080672a5 */ /* 0x000fe4000f800004 */
[----:B------:R-:W-:Y:S02]  /*0b50*/  UIMAD.WIDE.U32 UR4, UR8, UR14, URZ ;  /* 0x0000000e080472a5 */ /* 0x000fe4000f8e003f */
[----:B------:R-:W-:Y:S02]  /*0b60*/  UIADD3.X UR9, URZ, URZ, URZ, UP0, !UPT ;  /* 0x0000003f3f097290 */ /* 0x000fe400087fe43f */
[----:B------:R-:W-:Y:S01]  /*0b70*/  UIADD3 URZ, UP0, UR5, UR6, URZ ;  /* 0x00000006053f7290 */ /* 0x000fe2000ff1e03f */
[----:B------:R-:W-:-:S03]  /*0b80*/  UMOV UR8, UR7 ;  /* 0x0000000700087c82 */ /* 0x000fc60008000000 */
[----:B------:R-:W-:-:S12]  /*0b90*/  UIMAD.WIDE.U32.X UR4, UR10, UR15, UR8, UP0 ;  /* 0x0000000f0a0472a5 */ /* 0x000fd800080e0408 */
.L_x_9:
[----:B------:R-:W-:Y:S01]  /*0ba0*/  USHF.R.U64 UR9, UR4, UR11, UR5 ;  /* 0x0000000b04097299 */ /* 0x000fe20008001205 */
[----:B------:R-:W2:Y:S01]  /*0bb0*/  LDC.64 R20, c[0x0][0x640] ;  /* 0x00019000ff147b82 */ /* 0x000ea20000000a00 */
[----:B------:R-:W-:Y:S01]  /*0bc0*/  USHF.R.U32.HI UR4, URZ, UR11, UR5 ;  /* 0x0000000b3f047299 */ /* 0x000fe20008011605 */
[----:B------:R-:W-:Y:S02]  /*0bd0*/  IMAD.MOV.U32 R4, RZ, RZ, R8 ;  /* 0x000000ffff047224 */ /* 0x000fe400078e0008 */
[----:B------:R-:W-:Y:S01]  /*0be0*/  IMAD R12, R13, R12, R2 ;  /* 0x0000000c0d0c7224 */ /* 0x000fe200078e0202 */
[----:B------:R-:W-:Y:S01]  /*0bf0*/  IADD3 R3, P0, RZ, -UR9, RZ ;  /* 0x80000009ff037c10 */ /* 0x000fe2000ff1e0ff */
[----:B------:R-:W-:Y:S02]  /*0c00*/  IMAD.MOV.U32 R13, RZ, RZ, 0x1 ;  /* 0x00000001ff0d7424 */ /* 0x000fe400078e00ff */
[----:B------:R-:W3:Y:S02]  /*0c10*/  LDC R10, c[0x0][0x618] ;  /* 0x00018600ff0a7b82 */ /* 0x000ee40000000800 */
[----:B------:R-:W-:-:S04]  /*0c20*/  IMAD.X R5, RZ, RZ, ~UR4, P0 ;  /* 0x80000004ff057e24 */ /* 0x000fc800080e06ff */
[-C--:B-1----:R-:W-:Y:S02]  /*0c30*/  IMAD R0, R5, R6.reuse, RZ ;  /* 0x0000000605007224 */ /* 0x082fe400078e02ff */
[----:B------:R-:W1:Y:S01]  /*0c40*/  LDC R14, c[0x0][0x608] ;  /* 0x00018200ff0e7b82 */ /* 0x000e620000000800 */
[----:B------:R-:W-:Y:S02]  /*0c50*/  IMAD.MOV.U32 R5, RZ, RZ, R16 ;  /* 0x000000ffff057224 */ /* 0x000fe400078e0010 */
[----:B------:R-:W-:-:S05]  /*0c60*/  IMAD.WIDE.U32 R4, R3, R6, R4 ;  /* 0x0000000603047225 */ /* 0x000fca00078e0004 */
[----:B------:R-:W4:Y:S01]  /*0c70*/  LDC R18, c[0x0][0x658] ;  /* 0x00019600ff127b82 */ /* 0x000f220000000800 */
[----:B------:R-:W-:Y:S01]  /*0c80*/  IMAD R3, R3, R7, R0 ;  /* 0x0000000703037224 */ /* 0x000fe200078e0200 */
[----:B--2---:R-:W-:-:S03]  /*0c90*/  ISETP.NE.U32.AND P0, PT, R20, RZ, PT ;  /* 0x000000ff1400720c */ /* 0x004fc60003f05070 */
[----:B------:R-:W-:Y:S01]  /*0ca0*/  IMAD.IADD R3, R5, 0x1, R3 ;  /* 0x0000000105037824 */ /* 0x000fe200078e0203 */
[----:B------:R-:W-:Y:S01]  /*0cb0*/  ISETP.NE.AND.EX P0, PT, R21, RZ, PT, P0 ;  /* 0x000000ff1500720c */ /* 0x000fe20003f05300 */
[----:B------:R-:W-:Y:S01]  /*0cc0*/  IMAD.MOV.U32 R5, RZ, RZ, -0x1 ;  /* 0xffffffffff057424 */ /* 0x000fe200078e00ff */
[----:B0-----:R-:W0:Y:S02]  /*0cd0*/  LDC R16, c[0x0][0x600] ;  /* 0x00018000ff107b82 */ /* 0x001e240000000800 */
[-CC-:B---3--:R-:W-:Y:S02]  /*0ce0*/  SHF.R.U64 R8, R4, R10.reuse, R3.reuse ;  /* 0x0000000a04087219 */ /* 0x188fe40000001203 */
[----:B------:R-:W-:-:S04]  /*0cf0*/  SHF.R.U32.HI R3, RZ, R10, R3 ;  /* 0x0000000aff037219 */ /* 0x000fc80000011603 */
[----:B------:R-:W2:Y:S01]  /*0d00*/  LDC R15, c[0x0][0x648] ;  /* 0x00019200ff0f7b82 */ /* 0x000ea20000000800 */
[-CC-:B-1----:R-:W-:Y:S02]  /*0d10*/  SHF.R.U64 R23, R8, R14.reuse, R3.reuse ;  /* 0x0000000e08177219 */ /* 0x182fe40000001203 */
[----:B------:R-:W-:-:S05]  /*0d20*/  SHF.R.U32.HI R3, RZ, R14, R3 ;  /* 0x0000000eff037219 */ /* 0x000fca0000011603 */
[----:B------:R-:W1:Y:S01]  /*0d30*/  LDC R17, c[0x0][0x638] ;  /* 0x00018e00ff117b82 */ /* 0x000e620000000800 */
[-CC-:B----4-:R-:W-:Y:S02]  /*0d40*/  SHF.R.U64 R10, R23, R18.reuse, R3.reuse ;  /* 0x00000012170a7219 */ /* 0x190fe40000001203 */
[-C--:B------:R-:W-:Y:S02]  /*0d50*/  SHF.L.U32 R0, R5, R18.reuse, RZ ;  /* 0x0000001205007219 */ /* 0x080fe400000006ff */
[----:B------:R-:W-:Y:S01]  /*0d60*/  SHF.R.U32.HI R3, RZ, R18, R3 ;  /* 0x00000012ff037219 */ /* 0x000fe20000011603 */
[----:B------:R-:W-:Y:S01]  /*0d70*/  IMAD.MOV.U32 R2, RZ, RZ, R10 ;  /* 0x000000ffff027224 */ /* 0x000fe200078e000a */
[----:B------:R-:W-:Y:S01]  /*0d80*/  LOP3.LUT R0, RZ, R0, RZ, 0x33, !PT ;  /* 0x00000000ff007212 */ /* 0x000fe200078e33ff */
[----:B------:R-:W3:Y:S01]  /*0d90*/  LDC R19, c[0x0][0x610] ;  /* 0x00018400ff137b82 */ /* 0x000ee20000000800 */
[----:B------:R-:W-:Y:S05]  /*0da0*/  @!P0 BRA `(.L_x_10) ;  /* 0x0000000000288947 */ /* 0x000fea0003800000 */
[----:B------:R-:W4:Y:S02]  /*0db0*/  LDC R7, c[0x0][0x64c] ;  /* 0x00019300ff077b82 */ /* 0x000f240000000800 */
[----:B----4-:R-:W-:-:S05]  /*0dc0*/  IADD3 R7, P0, R10, R7, RZ ;  /* 0x000000070a077210 */ /* 0x010fca0007f1e0ff */
[----:B------:R-:W-:-:S04]  /*0dd0*/  IMAD.X R9, RZ, RZ, R3, P0 ;  /* 0x000000ffff097224 */ /* 0x000fc800000e0603 */
[----:B------:R-:W-:-:S04]  /*0de0*/  IMAD.WIDE.U32 R2, R9, R20, RZ ;  /* 0x0000001409027225 */ /* 0x000fc800078e00ff */
[----:B------:R-:W-:-:S04]  /*0df0*/  IMAD.WIDE.U32 R4, P0, R7, R21, R2 ;  /* 0x0000001507047225 */ /* 0x000fc80007800002 */
[----:B------:R-:W-:-:S04]  /*0e00*/  IMAD.WIDE.U32 R2, R7, R20, RZ ;  /* 0x0000001407027225 */ /* 0x000fc800078e00ff */
[----:B------:R-:W-:Y:S01]  /*0e10*/  IMAD.X R7, RZ, RZ, RZ, P0 ;  /* 0x000000ffff077224 */ /* 0x000fe200000e06ff */
[----:B------:R-:W-:Y:S01]  /*0e20*/  IADD3 RZ, P0, R3, R4, RZ ;  /* 0x0000000403ff7210 */ /* 0x000fe20007f1e0ff */
[----:B------:R-:W-:-:S04]  /*0e30*/  IMAD.MOV.U32 R6, RZ, RZ, R5 ;  /* 0x000000ffff067224 */ /* 0x000fc800078e0005 */
[----:B------:R-:W-:-:S08]  /*0e40*/  IMAD.WIDE.U32.X R2, R9, R21, R6, P0 ;  /* 0x0000001509027225 */ /* 0x000fd000000e0406 */
.L_x_10:
[----:B--2---:R-:W-:Y:S01]  /*0e50*/  SHF.R.U64 R4, R2, R15, R3 ;  /* 0x0000000f02047219 */ /* 0x004fe20000001203 */
[----:B0-----:R-:W-:Y:S01]  /*0e60*/  VIADD R5, R16, 0xffffffff ;  /* 0xffffffff10057836 */ /* 0x001fe20000000000 */
[----:B------:R-:W-:Y:S02]  /*0e70*/  SHF.L.U32 R2, R13, R18, RZ ;  /* 0x000000120d027219 */ /* 0x000fe400000006ff */
[----:B------:R-:W-:Y:S01]  /*0e80*/  LOP3.LUT R3, R23, R0, RZ, 0xc0, !PT ;  /* 0x0000000017037212 */ /* 0x000fe200078ec0ff */
[----:B------:R-:W-:Y:S01]  /*0e90*/  IMAD.MOV R6, RZ, RZ, -R4 ;  /* 0x000000ffff067224 */ /* 0x000fe200078e0a04 */
[----:B------:R-:W-:Y:S02]  /*0ea0*/  SEL R0, R11, R12, !P4 ;  /* 0x0000000c0b007207 */ /* 0x000fe40006000000 */
[----:B------:R-:W-:Y:S01]  /*0eb0*/  LOP3.LUT R5, R8, R5, RZ, 0xc0, !PT ;  /* 0x0000000508057212 */ /* 0x000fe200078ec0ff */
[----:B------:R-:W-:Y:S02]  /*0ec0*/  IMAD R7, R2, R4, R3 ;  /* 0x0000000402077224 */ /* 0x000fe400078e0203 */
[----:B-1----:R-:W-:-:S02]  /*0ed0*/  IMAD R3, R6, R17, R10 ;  /* 0x0000001106037224 */ /* 0x002fc400078e020a */
[----:B---3--:R-:W-:Y:S02]  /*0ee0*/  IMAD R2, R7, R19, R0 ;  /* 0x0000001307027224 */ /* 0x008fe400078e0200 */
[----:B------:R-:W-:Y:S02]  /*0ef0*/  IMAD R3, R3, R16, R5 ;  /* 0x0000001003037224 */ /* 0x000fe400078e0205 */
[----:B------:R-:W-:-:S03]  /*0f00*/  IMAD.MOV.U32 R0, RZ, RZ, 0x1 ;  /* 0x00000001ff007424 */ /* 0x000fc600078e00ff */
[----:B------:R-:W-:Y:S02]  /*0f10*/  SEL R4, R3, R2, !P4 ;  /* 0x0000000203047207 */ /* 0x000fe40006000000 */
[----:B------:R-:W-:-:S03]  /*0f20*/  SEL R2, R2, R3, !P4 ;  /* 0x0000000302027207 */ /* 0x000fc60006000000 */
[----:B------:R1:W-:Y:S04]  /*0f30*/  STL [R1+0x460], R4 ;  /* 0x0004600401007387 */ /* 0x0003e80000100800 */
[----:B------:R1:W-:Y:S02]  /*0f40*/  STL [R1+0x464], R2 ;  /* 0x0004640201007387 */ /* 0x0003e40000100800 */
.L_x_8:
[----:B------:R-:W-:-:S08]  /*0f50*/  NOP ;  /* 0x0000000000007918 */ /* 0x000fd00000000000 */
[----:B------:R-:W2:Y:S02]  /*0f60*/  USETMAXREG.TRY_ALLOC.CTAPOOL UP0, 0xf0 ;  /* 0x000000f0000079c8 */ /* 0x000ea40008000600 */
[----:B--2---:R-:W-:-:S13]  /*0f70*/  PLOP3.LUT P0, PT, PT, PT, UP0, 0x80, 0x0 ;  /* 0x000000000000781c */ /* 0x004fda0003f0f008 */
[----:B------:R-:W-:Y:S05]  /*0f80*/  @!P0 BRA `(.L_x_8) ;  /* 0xfffffffc00f08947 */ /* 0x000fea000383ffff */
[----:B------:R-:W-:Y:S01]  /*0f90*/  ULDC.64 UR4, c[0x0][0x598] ;  /* 0x0001660000047ab9 */ /* 0x000fe20000000a00 */
[----:B------:R-:W-:Y:S01]  /*0fa0*/  ULDC.64 UR14, c[0x0][0x208] ;  /* 0x00008200000e7ab9 */ /* 0x000fe20000000a00 */
[----:B------:R-:W-:-:S04]  /*0fb0*/  ISETP.NE.U32.AND P0, PT, RZ, UR4, PT ;  /* 0x00000004ff007c0c */ /* 0x000fc8000bf05070 */
[----:B------:R-:W-:-:S13]  /*0fc0*/  ISETP.NE.AND.EX P0, PT, RZ, UR5, PT, P0 ;  /* 0x00000005ff007c0c */ /* 0x000fda000bf05300 */
[----:B------:R-:W-:Y:S05]  /*0fd0*/  @!P0 BRA `(.L_x_11) ;  /* 0x0000000000208947 */ /* 0x000fea0003800000 */
[----:B-1----:R-:W1:Y:S02]  /*0fe0*/  LDC.64 R2, c[0x0][0x598] ;  /* 0x00016600ff027b82 */ /* 0x002e640000000a00 */
[----:B-1----:R-:W2:Y:S02]  /*0ff0*/  LDG.E.64 R2, desc[UR14][R2.64] ;  /* 0x0000000e02027981 */ /* 0x002ea4000c1e1b00 */
[----:B--2---:R-:W-:-:S04]  /*1000*/  ISETP.NE.U32.AND P0, PT, R2, RZ, PT ;  /* 0x000000ff0200720c */ /* 0x004fc80003f05070 */
[----:B------:R-:W-:-:S13]  /*1010*/  ISETP.NE.AND.EX P0, PT, R3, RZ, PT, P0 ;  /* 0x000000ff0300720c */ /* 0x000fda0003f05300 */
[----:B------:R-:W-:Y:S05]  /*1020*/  @!P0 BRA `(.L_x_11) ;  /* 0x00000000000c8947 */ /* 0x000fea0003800000 */
[----:B------:R-:W2:Y:S02]  /*1030*/  LD.E R2, desc[UR14][R2.64] ;  /* 0x0000000e02027980 */ /* 0x000ea4000c101900 */
[----:B--2---:R-:W-:Y:S01]  /*1040*/  R2UR UR20, R2 ;  /* 0x00000000021472ca */ /* 0x004fe200000e0000 */
[----:B------:R-:W-:-:S14]  /*1050*/  BRA `(.L_x_12) ;  /* 0x0000000000247947 */ /* 0x000fdc0003800000 */
.L_x_11:
[----:B------:R-:W-:Y:S02]  /*1060*/  ULDC.64 UR4, c[0x0][0x588] ;  /* 0x0001620000047ab9 */ /* 0x000fe40000000a00 */
[----:B------:R-:W-:-:S04]  /*1070*/  ISETP.NE.U32.AND P0, PT, RZ, UR4, PT ;  /* 0x00000004ff007c0c */ /* 0x000fc8000bf05070 */
[----:B------:R-:W-:-:S13]  /*1080*/  ISETP.NE.AND.EX P0, PT, RZ, UR5, PT, P0 ;  /* 0x00000005ff007c0c */ /* 0x000fda000bf05300 */
[----:B------:R-:W-:Y:S05]  /*1090*/  @!P0 BRA `(.L_x_13) ;  /* 0x0000000000108947 */ /* 0x000fea0003800000 */
[----:B-1----:R-:W1:Y:S02]  /*10a0*/  LDC.64 R2, c[0x0][0x588] ;  /* 0x00016200ff027b82 */ /* 0x002e640000000a00 */
[----:B-1----:R-:W2:Y:S02]  /*10b0*/  LDG.E R2, desc[UR14][R2.64] ;  /* 0x0000000e02027981 */ /* 0x002ea4000c1e1900 */
[----:B--2---:R-:W-:Y:S01]  /*10c0*/  R2UR UR20, R2 ;  /* 0x00000000021472ca */ /* 0x004fe200000e0000 */
[----:B------:R-:W-:-:S14]  /*10d0*/  BRA `(.L_x_12) ;  /* 0x0000000000047947 */ /* 0x000fdc0003800000 */
.L_x_13:
[----:B------:R-:W-:-:S05]  /*10e0*/  ULDC UR20, c[0x0][0x580] ;  /* 0x0001600000147ab9 */ /* 0x000fca0000000800 */
.L_x_12:
[----:B------:R-:W-:Y:S02]  /*10f0*/  ULDC.64 UR4, c[0x0][0x5a0] ;  /* 0x0001680000047ab9 */ /* 0x000fe40000000a00 */
        /* <DEDUP_REMOVED lines=11> */
.L_x_14:
        /* <DEDUP_REMOVED lines=8> */
.L_x_16:
[----:B------:R-:W-:-:S05]  /*1230*/  ULDC UR21, c[0x0][0x584] ;  /* 0x0001610000157ab9 */ /* 0x000fca0000000800 */
.L_x_15:
[----:B------:R-:W-:-:S13]  /*1240*/  LOP3.LUT P0, RZ, R0, 0xff, RZ, 0xc0, !PT ;  /* 0x000000ff00ff7812 */ /* 0x000fda000780c0ff */
[----:B------:R-:W-:Y:S05]  /*1250*/  @!P0 EXIT ;  /* 0x000000000000894d */ /* 0x000fea0003800000 */
[----:B------:R-:W-:Y:S01]  /*1260*/  ULDC UR4, c[0x0][0x28c] ;  /* 0x0000a30000047ab9 */ /* 0x000fe20000000800 */
[----:B------:R-:W-:Y:S02]  /*1270*/  ULOP3.LUT UR22, UR13, 0x1, URZ, 0xfc, !UPT ;  /* 0x000000010d167892 */ /* 0x000fe4000f8efc3f */
[----:B------:R-:W-:-:S04]  /*1280*/  UIADD3 UR4, UR4, 0x7f, URZ ;  /* 0x0000007f04047890 */ /* 0x000fc8000fffe03f */
[----:B------:R-:W-:-:S04]  /*1290*/  USHF.R.S32.HI UR5, URZ, 0x1f, UR4 ;  /* 0x0000001f3f057899 */ /* 0x000fc80008011404 */
[----:B------:R-:W-:-:S03]  /*12a0*/  ULEA.HI UR5, UR5, UR4, URZ, 0x7 ;  /* 0x0000000405057291 */ /* 0x000fc6000f8f383f */
[----:B------:R-:W-:Y:S01]  /*12b0*/  UMOV UR4, URZ ;  /* 0x0000003f00047c82 */ /* 0x000fe20008000000 */
[----:B------:R-:W-:-:S03]  /*12c0*/  USHF.R.S32.HI UR10, URZ, 0x7, UR5 ;  /* 0x000000073f0a7899 */ /* 0x000fc60008011405 */
[----:B------:R-:W-:-:S09]  /*12d0*/  UMOV UR5, URZ ;  /* 0x0000003f00057c82 */ /* 0x000fd20008000000 */
.L_x_555:
[----:B------:R-:W-:Y:S01]  /*12e0*/  STL [R1+0x44c], RZ ;  /* 0x00044cff01007387 */ /* 0x000fe20000100800 */
[----:B--2---:R-:W2:Y:S01]  /*12f0*/  S2UR UR18, SR_CgaCtaId ;  /* 0x00000000001279c3 */ /* 0x004ea20000008800 */
[----:B------:R-:W-:Y:S01]  /*1300*/  UMOV UR17, 0x400 ;  /* 0x0000040000117882 */ /* 0x000fe20000000000 */
[----:B------:R-:W-:Y:S01]  /*1310*/  UMOV UR6, URZ ;  /* 0x0000003f00067c82 */ /* 0x000fe20008000000 */
[----:B------:R-:W-:Y:S01]  /*1320*/  STL [R1+0x448], RZ ;  /* 0x000448ff01007387 */ /* 0x000fe20000100800 */
[----:B------:R-:W-:Y:S01]  /*1330*/  UMOV UR7, URZ ;  /* 0x0000003f00077c82 */ /* 0x000fe20008000000 */
[----:B------:R-:W-:Y:S01]  /*1340*/  UMOV UR8, URZ ;  /* 0x0000003f00087c82 */ /* 0x000fe20008000000 */
[----:B------:R-:W-:Y:S01]  /*1350*/  UMOV UR23, UR5 ;  /* 0x0000000500177c82 */ /* 0x000fe20008000000 */
[----:B------:R-:W-:Y:S01]  /*1360*/  STL [R1+0x444], RZ ;  /* 0x000444ff01007387 */ /* 0x000fe20000100800 */
[----:B-1----:R-:W1:Y:S01]  /*1370*/  LDC R2, c[0x0][0x28c] ;  /* 0x0000a300ff027b82 */ /* 0x002e620000000800 */
[----:B------:R-:W-:Y:S01]  /*1380*/  UMOV UR24, UR4 ;  /* 0x0000000400187c82 */ /* 0x000fe20008000000 */
[----:B------:R-:W-:Y:S01]  /*1390*/  CS2R R236, SRZ ;  /* 0x0000000000ec7805 */ /* 0x000fe2000001ff00 */
[----:B------:R-:W-:Y:S01]  /*13a0*/  STL [R1+0x440], RZ ;  /* 0x000440ff01007387 */ /* 0x000fe20000100800 */
[----:B------:R-:W-:-:S02]  /*13b0*/  CS2R R234, SRZ ;  /* 0x0000000000ea7805 */ /* 0x000fc4000001ff00 */
[----:B------:R-:W-:Y:S02]  /*13c0*/  CS2R R232, SRZ ;  /* 0x0000000000e87805 */ /* 0x000fe4000001ff00 */
[----:B------:R-:W-:Y:S01]  /*13d0*/  CS2R R230, SRZ ;  /* 0x0000000000e67805 */ /* 0x000fe2000001ff00 */
[----:B------:R-:W-:Y:S01]  /*13e0*/  STL [R1+0x43c], RZ ;  /* 0x00043cff01007387 */ /* 0x000fe20000100800 */
[----:B------:R-:W-:Y:S02]  /*13f0*/  CS2R R228, SRZ ;  /* 0x0000000000e47805 */ /* 0x000fe4000001ff00 */
[----:B------:R-:W-:Y:S02]  /*1400*/  CS2R R226, SRZ ;  /* 0x0000000000e27805 */ /* 0x000fe4000001ff00 */
        /* <DEDUP_REMOVED lines=14> */
[----:B-1----:R-:W-:Y:S02]  /*14f0*/  ISETP.GE.AND P0, PT, R2, 0x1, PT ;  /* 0x000000010200780c */ /* 0x002fe40003f06270 */
        /* <DEDUP_REMOVED lines=40> */
[----:B0-----:R-:W-:Y:S02]  /*1780*/  CS2R R16, SRZ ;  /* 0x0000000000107805 */ /* 0x001fe4000001ff00 */
        /* <DEDUP_REMOVED lines=94> */
[----:B------:R-:W-:-:S03]  /*1d70*/  CS2R R150, SRZ ;  /* 0x0000000000967805 */ /* 0x000fc6000001ff00 */
[----:B------:R-:W-:Y:S04]  /*1d80*/  STL [R1+0x3a0], RZ ;  /* 0x0003a0ff01007387 */ /* 0x000fe80000100800 */
        /* <DEDUP_REMOVED lines=104> */
[----:B------:R-:W-:Y:S04]  /*2410*/  STL [R1], RZ ;  /* 0x000000ff01007387 */ /* 0x000fe80000100800 */
        /* <DEDUP_REMOVED lines=39> */
[----:B------:R-:W-:Y:S01]  /*2690*/  STL [R1+0xa0], RZ ;  /* 0x0000a0ff01007387 */ /* 0x000fe20000100800 */
[----:B------:R-:W0:Y:S03]  /*26a0*/  S2R R0, SR_TID.X ;  /* 0x0000000000007919 */ /* 0x000e260000002100 */
        /* <DEDUP_REMOVED lines=8> */
[----:B0-----:R-:W-:-:S03]  /*2730*/  LOP3.LUT R0, R0, 0x80, RZ, 0xc0, !PT ;  /* 0x0000008000007812 */ /* 0x001fc600078ec0ff */
[----:B------:R-:W-:Y:S01]  /*2740*/  STL [R1+0xc4], RZ ;  /* 0x0000c4ff01007387 */ /* 0x000fe20000100800 */
[----:B------:R-:W-:-:S03]  /*2750*/  SHF.R.U32.HI R0, RZ, 0x7, R0 ;  /* 0x00000007ff007819 */ /* 0x000fc60000011600 */
        /* <DEDUP_REMOVED lines=33> */
[----:B------:R-:W0:Y:S04]  /*2970*/  SHFL.IDX PT, R0, R0, RZ, 0x1f ;  /* 0x00001fff00007589 */ /* 0x000e2800000e0000 */
[----:B------:R1:W-:Y:S04]  /*2980*/  STL [R1+0x14c], RZ ;  /* 0x00014cff01007387 */ /* 0x0003e80000100800 */
[----:B------:R1:W-:Y:S04]  /*2990*/  STL [R1+0x150], RZ ;  /* 0x000150ff01007387 */ /* 0x0003e80000100800 */
[----:B------:R1:W-:Y:S04]  /*29a0*/  STL [R1+0x154], RZ ;  /* 0x000154ff01007387 */ /* 0x0003e80000100800 */
[----:B------:R1:W-:Y:S04]  /*29b0*/  STL [R1+0x158], RZ ;  /* 0x000158ff01007387 */ /* 0x0003e80000100800 */
[----:B------:R1:W-:Y:S04]  /*29c0*/  STL [R1+0x15c], RZ ;  /* 0x00015cff01007387 */ /* 0x0003e80000100800 */
[----:B------:R1:W-:Y:S01]  /*29d0*/  STL [R1+0x160], RZ ;  /* 0x000160ff01007387 */ /* 0x0003e20000100800 */
[----:B0-----:R-:W-:-:S03]  /*29e0*/  R2UR UR11, R0 ;  /* 0x00000000000b72ca */ /* 0x001fc600000e0000 */
[----:B------:R1:W-:Y:S04]  /*29f0*/  STL [R1+0x164], RZ ;  /* 0x000164ff01007387 */ /* 0x0003e80000100800 */
[----:B------:R1:W-:Y:S04]  /*2a00*/  STL [R1+0x168], RZ ;  /* 0x000168ff01007387 */ /* 0x0003e80000100800 */
[----:B------:R1:W-:Y:S02]  /*2a10*/  STL [R1+0x16c], RZ ;  /* 0x00016cff01007387 */ /* 0x0003e40000100800 */
[----:B------:R-:W-:-:S02]  /*2a20*/  ULEA.HI UR12, UR11, UR11, URZ, 0x1 ;  /* 0x0000000b0b0c7291 */ /* 0x000fc4000f8f083f */
[----:B------:R1:W-:Y:S02]  /*2a30*/  STL [R1+0x170], RZ ;  /* 0x000170ff01007387 */ /* 0x0003e40000100800 */
[----:B------:R-:W-:Y:S02]  /*2a40*/  ULOP3.LUT UR16, UR12, 0x7fffe, URZ, 0xc0, !UPT ;  /* 0x0007fffe0c107892 */ /* 0x000fe4000f8ec03f */
[----:B------:R1:W-:Y:S01]  /*2a50*/  STL [R1+0x174], RZ ;  /* 0x000174ff01007387 */ /* 0x0003e20000100800 */
[----:B--2---:R-:W-:Y:S02]  /*2a60*/  ULEA UR12, UR18, UR17, 0x18 ;  /* 0x00000011120c7291 */ /* 0x004fe4000f8ec03f */
[----:B------:R-:W-:Y:S01]  /*2a70*/  UIADD3 UR16, UR11, -UR16, URZ ;  /* 0x800000100b107290 */ /* 0x000fe2000fffe03f */
[----:B------:R1:W-:Y:S03]  /*2a80*/  STL [R1+0x178], RZ ;  /* 0x000178ff01007387 */ /* 0x0003e60000100800 */
[----:B------:R-:W-:Y:S01]  /*2a90*/  ULEA UR16, UR16, UR12, 0xd ;  /* 0x0000000c10107291 */ /* 0x000fe2000f8e683f */
[----:B------:R1:W-:Y:S03]  /*2aa0*/  STL [R1+0x17c], RZ ;  /* 0x00017cff01007387 */ /* 0x0003e60000100800 */
[----:B------:R-:W-:Y:S01]  /*2ab0*/  UIADD3 UR16, UR16, 0x100, URZ ;  /* 0x0000010010107890 */ /* 0x000fe2000fffe03f */
[----:B------:R1:W-:Y:S03]  /*2ac0*/  STL [R1+0x180], RZ ;  /* 0x000180ff01007387 */ /* 0x0003e60000100800 */
[----:B------:R-:W-:Y:S01]  /*2ad0*/  USHF.R.U32.HI UR11, URZ, 0x4, UR16 ;  /* 0x000000043f0b7899 */ /* 0x000fe20008011610 */
[----:B------:R1:W-:Y:S03]  /*2ae0*/  STL [R1+0x184], RZ ;  /* 0x000184ff01007387 */ /* 0x0003e60000100800 */
[----:B------:R-:W-:Y:S01]  /*2af0*/  ULOP3.LUT UR11, UR11, 0x3fff, URZ, 0xc0, !UPT ;  /* 0x00003fff0b0b7892 */ /* 0x000fe2000f8ec03f */
[----:B------:R1:W-:Y:S04]  /*2b00*/  STL [R1+0x188], RZ ;  /* 0x000188ff01007387 */ /* 0x0003e80000100800 */
        /* <DEDUP_REMOVED lines=28> */
[----:B------:R1:W-:Y:S01]  /*2cd0*/  STL [R1+0x1fc], RZ ;  /* 0x0001fcff01007387 */ /* 0x0003e20000100800 */
[----:B------:R-:W-:Y:S05]  /*2ce0*/  @!P0 BRA `(.L_x_17) ;  /* 0x0000006000a88947 */ /* 0x000fea0003800000 */
[----:B------:R-:W-:-:S06]  /*2cf0*/  UISETP.NE.AND UP0, UPT, UR22, 0x3, UPT ;  /* 0x000000031600788c */ /* 0x000fcc000bf05270 */
[----:B------:R-:W-:-:S13]  /*2d00*/  PLOP3.LUT P1, PT, PT, PT, UP0, 0x80, 0x0 ;  /* 0x000000000000781c */ /* 0x000fda0003f2f008 */
[----:B------:R-:W-:Y:S05]  /*2d10*/  @!P1 BRA `(.L_x_18) ;  /* 0x0000000000049947 */ /* 0x000fea0003800000 */
[----:B------:R-:W-:Y:S01]  /*2d20*/  BPT.TRAP 0x1 ;  /* 0x000000040000795c */ /* 0x000fe20000300000 */
.L_x_18:
[----:B------:R-:W-:Y:S01]  /*2d30*/  ULEA UR6, UR5, UR12, 0x3 ;  /* 0x0000000c05067291 */ /* 0x000fe2000f8e183f */
[----:B------:R-:W-:-:S05]  /*2d40*/  IMAD.U32 R0, RZ, RZ, UR4 ;  /* 0x00000004ff007e24 */ /* 0x000fca000f8e00ff */
[----:B------:R-:W-:-:S04]  /*2d50*/  SHF.L.U32 R0, R0, 0x1f, RZ ;  /* 0x0000001f00007819 */ /* 0x000fc800000006ff */
[----:B------:R0:W2:Y:S01]  /*2d60*/  SYNCS.PHASECHK.TRANS64.TRYWAIT P0, [UR6], R0 ;  /* 0x00000000ff0075a7 */ /* 0x0000a20008000146 */
[----:B------:R-:W-:Y:S05]  /*2d70*/  @!P1 BRA `(.L_x_19) ;  /* 0x0000000000049947 */ /* 0x000fea0003800000 */
[----:B------:R-:W-:Y:S01]  /*2d80*/  BPT.TRAP 0x1 ;  /* 0x000000040000795c */ /* 0x000fe20000300000 */
.L_x_19:
[----:B--2---:R-:W-:Y:S05]  /*2d90*/  @P0 BRA `(.L_x_20) ;  /* 0x0000000000080947 */ /* 0x004fea0003800000 */
[----:B------:R-:W2:Y:S02]  /*2da0*/  SYNCS.PHASECHK.TRANS64.TRYWAIT P0, [UR6], R0 ;  /* 0x00000000ff0075a7 */ /* 0x000ea40008000146 */
[----:B--2---:R-:W-:Y:S05]  /*2db0*/  @!P0 BRA `(.L_x_21) ;  /* 0x0000026c00a48947 */ /* 0x004fea0003800000 */
.L_x_20:
[----:B------:R-:W-:Y:S01]  /*2dc0*/  UIADD3 UR6, UR12, 0x18100, URZ ;  /* 0x000181000c067890 */ /* 0x000fe2000fffe03f */
[----:B------:R-:W-:Y:S01]  /*2dd0*/  WARPGROUP.ARRIVE ;  /* 0x00000000000079c5 */ /* 0x000fe20000000000 */
[----:B------:R-:W-:Y:S02]  /*2de0*/  ULOP3.LUT UR7, UR11, 0x10000, URZ, 0xfc, !UPT ;  /* 0x000100000b077892 */ /* 0x000fe4000f8efc3f */
[----:B------:R-:W-:Y:S02]  /*2df0*/  USHF.R.U32.HI UR6, URZ, 0x4, UR6 ;  /* 0x000000043f067899 */ /* 0x000fe40008011606 */
[----:B------:R-:W-:Y:S02]  /*2e00*/  ULEA UR7, UR5, UR7, 0xb ;  /* 0x0000000705077291 */ /* 0x000fe4000f8e583f */
[----:B------:R-:W-:Y:S01]  /*2e10*/  ULOP3.LUT UR6, UR6, 0x3fff, URZ, 0xc0, !UPT ;  /* 0x00003fff06067892 */ /* 0x000fe2000f8ec03f */
[----:B------:R-:W-:Y:S01]  /*2e20*/  UMOV UR17, 0x40000040 ;  /* 0x4000004000117882 */ /* 0x000fe20000000000 */
[----:B------:R-:W-:-:S02]  /*2e30*/  UMOV UR19, 0x40000040 ;  /* 0x4000004000137882 */ /* 0x000fc40000000000 */
[----:B------:R-:W-:Y:S01]  /*2e40*/  ULOP3.LUT UR6, UR6, 0x10000, URZ, 0xfc, !UPT ;  /* 0x0001000006067892 */ /* 0x000fe2000f8efc3f */
[----:B------:R-:W-:-:S03]  /*2e50*/  UMOV UR16, UR7 ;  /* 0x0000000700107c82 */ /* 0x000fc60008000000 */
[----:B------:R-:W-:-:S07]  /*2e60*/  ULEA UR8, UR5, UR6, 0xb ;  /* 0x0000000605087291 */ /* 0x000fce000f8e583f */
[----:B------:R-:W-:Y:S02]  /*2e70*/  UMOV UR18, UR8 ;  /* 0x0000000800127c82 */ /* 0x000fe40008000000 */
[----:B------:R-:W-:Y:S01]  /*2e80*/  QGMMA.64x256x32.F32.E5M2.E5M2 R24, gdesc[UR16], RZ, !UPT, gsb0 ;  /* 0x03e00000101879f3 */ /* 0x000fe2000c0038ff */
[----:B------:R-:W-:Y:S01]  /*2e90*/  UIADD3 UR16, UR7, 0x400, URZ ;  /* 0x0000040007107890 */ /* 0x000fe2000fffe03f */
[----:B------:R-:W-:Y:S01]  /*2ea0*/  UMOV UR17, 0x40000040 ;  /* 0x4000004000117882 */ /* 0x000fe20000000000 */
[----:B------:R-:W-:Y:S02]  /*2eb0*/  WARPGROUP.DEPBAR.LE gsb0, 0x0 ;  /* 0x00008000000079c5 */ /* 0x000fe40000010000 */
[----:B------:R-:W-:Y:S04]  /*2ec0*/  STL.64 [R1], R24 ;  /* 0x0000001801007387 */ /* 0x000fe80000100a00 */
[----:B------:R-:W-:Y:S04]  /*2ed0*/  STL.64 [R1+0x8], R26 ;  /* 0x0000081a01007387 */ /* 0x000fe80000100a00 */
        /* <DEDUP_REMOVED lines=61> */
[----:B------:R3:W-:Y:S02]  /*32b0*/  STL.64 [R1+0x1f8], R150 ;  /* 0x0001f89601007387 */ /* 0x0007e40000100a00 */
[----:B---3--:R-:W-:-:S06]  /*32c0*/  WARPGROUP.ARRIVE ;  /* 0x00000000000079c5 */ /* 0x008fcc0000000000 */
[----:B------:R-:W-:Y:S03]  /*32d0*/  QGMMA.64x256x32.F32.E5M2.E5M2 R24, gdesc[UR16], RZ, !UPT, gsb0 ;  /* 0x03e00000101879f3 */ /* 0x000fe6000c0038ff */
[----:B------:R-:W-:Y:S02]  /*32e0*/  WARPGROUP.DEPBAR.LE gsb0, 0x0 ;  /* 0x00008000000079c5 */ /* 0x000fe40000010000 */
        /* <DEDUP_REMOVED lines=63> */
[----:B------:R3:W-:Y:S04]  /*36e0*/  STL.64 [R1+0x5d0], R24 ;  /* 0x0005d01801007387 */ /* 0x0007e80000100a00 */
[----:B---3--:R-:W3:Y:S04]  /*36f0*/  LDL.LU.64 R24, [R1] ;  /* 0x0000000001187983 */ /* 0x008ee80000300a00 */
[----:B------:R-:W3:Y:S04]  /*3700*/  LDL.LU.64 R26, [R1+0x8] ;  /* 0x00000800011a7983 */ /* 0x000ee80000300a00 */
        /* <DEDUP_REMOVED lines=61> */
[----:B------:R-:W3:Y:S01]  /*3ae0*/  LDL.LU.64 R150, [R1+0x1f8] ;  /* 0x0001f80001967983 */ /* 0x000ee20000300a00 */
[----:B------:R-:W-:-:S02]  /*3af0*/  UIADD3 UR16, UR7, 0x2, URZ ;  /* 0x0000000207107890 */ /* 0x000fc4000fffe03f */
[----:B------:R-:W-:Y:S01]  /*3b00*/  UIADD3 UR18, UR8, 0x2, URZ ;  /* 0x0000000208127890 */ /* 0x000fe2000fffe03f */
[----:B------:R-:W-:Y:S01]  /*3b10*/  UMOV UR17, 0x40000040 ;  /* 0x4000004000117882 */ /* 0x000fe20000000000 */
[----:B------:R-:W-:Y:S01]  /*3b20*/  UMOV UR19, 0x40000040 ;  /* 0x4000004000137882 */ /* 0x000fe20000000000 */
[----:B---3--:R-:W-:-:S06]  /*3b30*/  WARPGROUP.ARRIVE ;  /* 0x00000000000079c5 */ /* 0x008fcc0000000000 */
[----:B------:R-:W-:Y:S03]  /*3b40*/  QGMMA.64x256x32.F32.E5M2.E5M2 R24, gdesc[UR16], R24, gsb0 ;  /* 0x03e00000101879f3 */ /* 0x000fe60008003818 */
[----:B------:R-:W-:Y:S02]  /*3b50*/  WARPGROUP.DEPBAR.LE gsb0, 0x0 ;  /* 0x00008000000079c5 */ /* 0x000fe40000010000 */
[----:B------:R-:W-:Y:S01]  /*3b60*/  STL.64 [R1], R24 ;  /* 0x0000001801007387 */ /* 0x000fe20000100a00 */
[----:B------:R-:W-:Y:S02]  /*3b70*/  IMAD.MOV.U32 R2, RZ, RZ, R150 ;  /* 0x000000ffff027224 */ /* 0x000fe400078e0096 */
[----:B0-2---:R-:W-:Y:S01]  /*3b80*/  IMAD.MOV.U32 R0, RZ, RZ, R151 ;  /* 0x000000ffff007224 */ /* 0x005fe200078e0097 */
[----:B------:R-:W-:Y:S01]  /*3b90*/  STL.64 [R1+0x8], R26 ;  /* 0x0000081a01007387 */ /* 0x000fe20000100a00 */
[----:B------:R-:W-:-:S02]  /*3ba0*/  IMAD.MOV.U32 R4, RZ, RZ, R148 ;  /* 0x000000ffff047224 */ /* 0x000fc400078e0094 */
[----:B------:R-:W-:Y:S01]  /*3bb0*/  IMAD.MOV.U32 R3, RZ, RZ, R149 ;  /* 0x000000ffff037224 */ /* 0x000fe200078e0095 */
[----:B------:R-:W-:Y:S01]  /*3bc0*/  STL.64 [R1+0x10], R28 ;  /* 0x0000101c01007387 */ /* 0x000fe20000100a00 */
[----:B------:R-:W-:Y:S02]  /*3bd0*/  IMAD.MOV.U32 R6, RZ, RZ, R146 ;  /* 0x000000ffff067224 */ /* 0x000fe400078e0092 */
[----:B------:R-:W-:Y:S01]  /*3be0*/  IMAD.MOV.U32 R5, RZ, RZ, R147 ;  /* 0x000000ffff057224 */ /* 0x000fe200078e0093 */
[----:B------:R-:W-:Y:S01]  /*3bf0*/  STL.64 [R1+0x18], R30 ;  /* 0x0000181e01007387 */ /* 0x000fe20000100a00 */
[----:B------:R-:W-:Y:S02]  /*3c00*/  IMAD.MOV.U32 R8, RZ, RZ, R144 ;  /* 0x000000ffff087224 */ /* 0x000fe400078e0090 */
[----:B------:R-:W-:Y:S01]  /*3c10*/  IMAD.MOV.U32 R7, RZ, RZ, R145 ;  /* 0x000000ffff077224 */ /* 0x000fe200078e0091 */
        /* <DEDUP_REMOVED lines=18> */
[----:B------:R0:W-:Y:S01]  /*3d40*/  STL [R1+0x50], R44 ;  /* 0x0000502c01007387 */ /* 0x0001e20000100800 */
[----:B------:R-:W-:-:S02]  /*3d50*/  IMAD.MOV.U32 R22, RZ, RZ, R130 ;  /* 0x000000ffff167224 */ /* 0x000fc400078e0082 */
[----:B------:R-:W-:Y:S01]  /*3d60*/  IMAD.MOV.U32 R21, RZ, RZ, R131 ;  /* 0x000000ffff157224 */ /* 0x000fe200078e0083 */
[----:B------:R-:W2:Y:S01]  /*3d70*/  LDL.LU.64 R150, [R1+0x7c8] ;  /* 0x0007c80001967983 */ /* 0x000ea20000300a00 */
[----:B------:R-:W-:Y:S02]  /*3d80*/  IMAD.MOV.U32 R212, RZ, RZ, R128 ;  /* 0x000000ffffd47224 */ /* 0x000fe400078e0080 */
[----:B------:R-:W-:Y:S01]  /*3d90*/  IMAD.MOV.U32 R23, RZ, RZ, R129 ;  /* 0x000000ffff177224 */ /* 0x000fe200078e0081 */
[----:B------:R-:W2:Y:S01]  /*3da0*/  LDL.LU.64 R148, [R1+0x7c0] ;  /* 0x0007c00001947983 */ /* 0x000ea20000300a00 */
[----:B------:R-:W-:Y:S02]  /*3db0*/  IMAD.MOV.U32 R210, RZ, RZ, R126 ;  /* 0x000000ffffd27224 */ /* 0x000fe400078e007e */
[----:B------:R-:W-:Y:S01]  /*3dc0*/  IMAD.MOV.U32 R211, RZ, RZ, R127 ;  /* 0x000000ffffd37224 */ /* 0x000fe200078e007f */
[----:B------:R-:W2:Y:S01]  /*3dd0*/  LDL.LU.64 R146, [R1+0x7b8] ;  /* 0x0007b80001927983 */ /* 0x000ea20000300a00 */
        /* <DEDUP_REMOVED lines=120> */
[----:B------:R-:W-:-:S03]  /*4560*/  IMAD.MOV.U32 R235, RZ, RZ, R45 ;  /* 0x000000ffffeb7224 */ /* 0x000fc600078e002d */
[----:B------:R-:W2:Y:S04]  /*4570*/  LDL.LU.64 R64, [R1+0x670] ;  /* 0x0006700001407983 */ /* 0x000ea80000300a00 */
        /* <DEDUP_REMOVED lines=9> */
[----:B0-----:R-:W2:Y:S04]  /*4610*/  LDL.LU.64 R44, [R1+0x620] ;  /* 0x00062000012c7983 */ /* 0x001ea80000300a00 */
        /* <DEDUP_REMOVED lines=9> */
[----:B------:R-:W2:Y:S01]  /*46b0*/  LDL.LU.64 R24, [R1+0x5d0] ;  /* 0x0005d00001187983 */ /* 0x000ea20000300a00 */
[----:B------:R-:W-:Y:S01]  /*46c0*/  UIADD3 UR16, UR7, 0x402, URZ ;  /* 0x0000040207107890 */ /* 0x000fe2000fffe03f */
[----:B------:R-:W-:Y:S01]  /*46d0*/  UMOV UR17, 0x40000040 ;  /* 0x4000004000117882 */ /* 0x000fe20000000000 */
[----:B--2---:R-:W-:-:S07]  /*46e0*/  WARPGROUP.ARRIVE ;  /* 0x00000000000079c5 */ /* 0x004fce0000000000 */
[----:B------:R-:W-:Y:S03]  /*46f0*/  QGMMA.64x256x32.F32.E5M2.E5M2 R24, gdesc[UR16], R24, gsb0 ;  /* 0x03e00000101879f3 */ /* 0x000fe60008003818 */
        /* <DEDUP_REMOVED lines=23> */
[----:B0-----:R-:W2:Y:S04]  /*4870*/  LDL.LU R108, [R1] ;  /* 0x00000000016c7983 */ /* 0x001ea80000300800 */
[----:B------:R-:W2:Y:S04]  /*4880*/  LDL.LU R109, [R1+0x4] ;  /* 0x00000400016d7983 */ /* 0x000ea80000300800 */
        /* <DEDUP_REMOVED lines=18> */
[----:B------:R-:W2:Y:S01]  /*49b0*/  LDL.LU R128, [R1+0x50] ;  /* 0x0000500001807983 */ /* 0x000ea20000300800 */
[----:B------:R-:W-:-:S02]  /*49c0*/  IMAD.MOV.U32 R129, RZ, RZ, R235 ;  /* 0x000000ffff817224 */ /* 0x000fc400078e00eb */
[----:B------:R-:W-:Y:S02]  /*49d0*/  IMAD.MOV.U32 R130, RZ, RZ, R234 ;  /* 0x000000ffff827224 */ /* 0x000fe400078e00ea */
[----:B------:R-:W-:Y:S02]  /*49e0*/  IMAD.MOV.U32 R131, RZ, RZ, R233 ;  /* 0x000000ffff837224 */ /* 0x000fe400078e00e9 */
[----:B------:R-:W-:Y:S02]  /*49f0*/  IMAD.MOV.U32 R132, RZ, RZ, R232 ;  /* 0x000000ffff847224 */ /* 0x000fe400078e00e8 */
[----:B------:R-:W-:Y:S02]  /*4a00*/  IMAD.MOV.U32 R133, RZ, RZ, R231 ;  /* 0x000000ffff857224 */ /* 0x000fe400078e00e7 */
[----:B------:R-:W-:Y:S02]  /*4a10*/  IMAD.MOV.U32 R134, RZ, RZ, R230 ;  /* 0x000000ffff867224 */ /* 0x000fe400078e00e6 */
        /* <DEDUP_REMOVED lines=39> */
[----:B------:R-:W-:Y:S01]  /*4c90*/  IMAD.MOV.U32 R235, RZ, RZ, R0 ;  /* 0x000000ffffeb7224 */ /* 0x000fe200078e0000 */
[----:B------:R-:W-:Y:S02]  /*4ca0*/  UIADD3 UR16, UR7, 0x4, URZ ;  /* 0x0000000407107890 */ /* 0x000fe4000fffe03f */
[----:B------:R-:W-:Y:S01]  /*4cb0*/  UIADD3 UR18, UR8, 0x4, URZ ;  /* 0x0000000408127890 */ /* 0x000fe2000fffe03f */
[----:B------:R-:W-:Y:S01]  /*4cc0*/  UMOV UR17, 0x40000040 ;  /* 0x4000004000117882 */ /* 0x000fe20000000000 */
[----:B------:R-:W-:Y:S01]  /*4cd0*/  UMOV UR19, 0x40000040 ;  /* 0x4000004000137882 */ /* 0x000fe20000000000 */
[----:B--2---:R-:W-:-:S06]  /*4ce0*/  WARPGROUP.ARRIVE ;  /* 0x00000000000079c5 */ /* 0x004fcc0000000000 */
[----:B------:R-:W-:Y:S03]  /*4cf0*/  QGMMA.64x256x32.F32.E5M2.E5M2 R108, gdesc[UR16], R108, gsb0 ;  /* 0x03e00000106c79f3 */ /* 0x000fe6000800386c */
        /* <DEDUP_REMOVED lines=183> */
[----:B0-----:R-:W2:Y:S04]  /*5870*/  LDL.LU.64 R108, [R1] ;  /* 0x00000000016c7983 */ /* 0x001ea80000300a00 */
        /* <DEDUP_REMOVED lines=63> */
[----:B------:R-:W-:-:S02]  /*5c70*/  UIADD3 UR16, UR7, 0x6, URZ ;  /* 0x0000000607107890 */ /* 0x000fc4000fffe03f */
[----:B------:R-:W-:Y:S01]  /*5c80*/  UIADD3 UR18, UR8, 0x6, URZ ;  /* 0x0000000608127890 */ /* 0x000fe2000fffe03f */
[----:B------:R-:W-:Y:S01]  /*5c90*/  UMOV UR17, 0x40000040 ;  /* 0x4000004000117882 */ /* 0x000fe20000000000 */
[----:B------:R-:W-:Y:S01]  /*5ca0*/  UMOV UR19, 0x40000040 ;  /* 0x4000004000137882 */ /* 0x000fe20000000000 */
        /* <DEDUP_REMOVED lines=93> */
[----:B0-----:R-:W3:Y:S04]  /*6280*/  LDL.LU.64 R150, [R1+0x518] ;  /* 0x0005180001967983 */ /* 0x001ee80000300a00 */
        /* <DEDUP_REMOVED lines=21> */
[----:B------:R-:W-:Y:S01]  /*63e0*/  UIADD3 UR16, UR7, 0x406, URZ ;  /* 0x0000040607107890 */ /* 0x000fe2000fffe03f */
[----:B------:R-:W-:-:S02]  /*63f0*/  UMOV UR17, 0x40000040 ;  /* 0x4000004000117882 */ /* 0x000fc40000000000 */
[----:B------:R0:W-:Y:S01]  /*6400*/  STL [R1+0x2d0], RZ ;  /* 0x0002d0ff01007387 */ /* 0x0001e20000100800 */
[----:B------:R-:W-:-:S03]  /*6410*/  ULDC UR7, c[0x0][0x50c] ;  /* 0x0001430000077ab9 */ /* 0x000fc60000000800 */
        /* <DEDUP_REMOVED lines=37> */
[----:B---3--:R-:W-:-:S06]  /*6670*/  WARPGROUP.ARRIVE ;  /* 0x00000000000079c5 */ /* 0x008fcc0000000000 */
[----:B------:R-:W-:Y:S01]  /*6680*/  QGMMA.64x256x32.F32.E5M2.E5M2 R24, gdesc[UR16], R24, gsb0 ;  /* 0x03e00000101879f3 */ /* 0x000fe20008003818 */
[----:B------:R0:W-:Y:S04]  /*6690*/  STL [R1+0x238], RZ ;  /* 0x000238ff01007387 */ /* 0x0001e80000100800 */
[----:B------:R0:W-:Y:S04]  /*66a0*/  STL [R1+0x234], RZ ;  /* 0x000234ff01007387 */ /* 0x0001e80000100800 */
[----:B------:R0:W-:Y:S04]  /*66b0*/  STL [R1+0x230], RZ ;  /* 0x000230ff01007387 */ /* 0x0001e80000100800 */
[----:B------:R0:W-:Y:S04]  /*66c0*/  STL [R1+0x22c], RZ ;  /* 0x00022cff01007387 */ /* 0x0001e80000100800 */
[----:B------:R0:W-:Y:S04]  /*66d0*/  STL [R1+0x228], RZ ;  /* 0x000228ff01007387 */ /* 0x0001e80000100800 */
[----:B------:R0:W-:Y:S01]  /*66e0*/  STL [R1+0x224], RZ ;  /* 0x000224ff01007387 */ /* 0x0001e20000100800 */
[----:B------:R-:W-:-:S03]  /*66f0*/  UISETP.NE.AND UP0, UPT, UR7, 0x4, UPT ;  /* 0x000000040700788c */ /* 0x000fc6000bf05270 */
[----:B------:R0:W-:Y:S04]  /*6700*/  STL [R1+0x220], RZ ;  /* 0x000220ff01007387 */ /* 0x0001e80000100800 */
[----:B------:R0:W-:Y:S04]  /*6710*/  STL [R1+0x21c], RZ ;  /* 0x00021cff01007387 */ /* 0x0001e80000100800 */
[----:B------:R0:W-:Y:S04]  /*6720*/  STL [R1+0x218], RZ ;  /* 0x000218ff01007387 */ /* 0x0001e80000100800 */
[----:B------:R0:W-:Y:S01]  /*6730*/  STL [R1+0x214], RZ ;  /* 0x000214ff01007387 */ /* 0x0001e20000100800 */
[----:B------:R-:W-:-:S03]  /*6740*/  USEL UR7, URZ, 0x1, UP0 ;  /* 0x000000013f077887 */ /* 0x000fc60008000000 */
[----:B------:R0:W-:Y:S04]  /*6750*/  STL [R1+0x210], RZ ;  /* 0x000210ff01007387 */ /* 0x0001e80000100800 */
[----:B------:R0:W-:Y:S04]  /*6760*/  STL [R1+0x20c], RZ ;  /* 0x00020cff01007387 */ /* 0x0001e80000100800 */
[----:B------:R0:W-:Y:S04]  /*6770*/  STL [R1+0x208], RZ ;  /* 0x000208ff01007387 */ /* 0x0001e80000100800 */
[----:B------:R0:W-:Y:S04]  /*6780*/  STL [R1+0x204], RZ ;  /* 0x000204ff01007387 */ /* 0x0001e80000100800 */
[----:B------:R0:W-:Y:S01]  /*6790*/  STL [R1+0x200], RZ ;  /* 0x000200ff01007387 */ /* 0x0001e20000100800 */
[----:B------:R-:W-:Y:S01]  /*67a0*/  ISETP.NE.AND P0, PT, RZ, UR7, PT ;  /* 0x00000007ff007c0c */ /* 0x000fe2000bf05270 */
[----:B------:R-:W-:Y:S01]  /*67b0*/  UMOV UR6, 0x4 ;  /* 0x0000000400067882 */ /* 0x000fe20000000000 */
[----:B------:R-:W-:Y:S01]  /*67c0*/  IMAD.MOV.U32 R0, RZ, RZ, R235 ;  /* 0x000000ffff007224 */ /* 0x000fe200078e00eb */
[----:B------:R-:W-:-:S02]  /*67d0*/  CS2R R236, SRZ ;  /* 0x0000000000ec7805 */ /* 0x000fc4000001ff00 */
[----:B--2---:R-:W-:Y:S02]  /*67e0*/  CS2R R234, SRZ ;  /* 0x0000000000ea7805 */ /* 0x004fe4000001ff00 */
[----:B------:R-:W-:Y:S02]  /*67f0*/  CS2R R232, SRZ ;  /* 0x0000000000e87805 */ /* 0x000fe4000001ff00 */
[----:B------:R-:W-:Y:S02]  /*6800*/  CS2R R230, SRZ ;  /* 0x0000000000e67805 */ /* 0x000fe4000001ff00 */
[----:B------:R-:W-:Y:S02]  /*6810*/  CS2R R228, SRZ ;  /* 0x0000000000e47805 */ /* 0x000fe4000001ff00 */
[----:B------:R-:W-:Y:S02]  /*6820*/  CS2R R226, SRZ ;  /* 0x0000000000e27805 */ /* 0x000fe4000001ff00 */
[----:B------:R-:W-:-:S02]  /*6830*/  CS2R R224, SRZ ;  /* 0x0000000000e07805 */ /* 0x000fc4000001ff00 */
[----:B------:R-:W-:Y:S02]  /*6840*/  CS2R R222, SRZ ;  /* 0x0000000000de7805 */ /* 0x000fe4000001ff00 */
        /* <DEDUP_REMOVED lines=45> */
[----:B------:R-:W-:Y:S01]  /*6b20*/  CS2R R2, SRZ ;  /* 0x0000000000027805 */ /* 0x000fe2000001ff00 */
[----:B------:R-:W-:Y:S02]  /*6b30*/  WARPGROUP.DEPBAR.LE gsb0, 0x0 ;  /* 0x00008000000079c5 */ /* 0x000fe40000010000 */
[----:B0-----:R-:W-:Y:S05]  /*6b40*/  @!P0 BRA `(.L_x_22) ;  /* 0x0000002000f88947 */ /* 0x001fea0003800000 */
[----:B------:R-:W2:Y:S04]  /*6b50*/  LDL R2, [R1] ;  /* 0x0000000001027983 */ /* 0x000ea80000100800 */
[----:B------:R-:W3:Y:S04]  /*6b60*/  LDL R3, [R1+0x4] ;  /* 0x0000040001037983 */ /* 0x000ee80000100800 */
[----:B------:R-:W4:Y:S04]  /*6b70*/  LDL R4, [R1+0x8] ;  /* 0x0000080001047983 */ /* 0x000f280000100800 */
[----:B------:R-:W5:Y:S04]  /*6b80*/  LDL R5, [R1+0xc] ;  /* 0x00000c0001057983 */ /* 0x000f680000100800 */
        /* <DEDUP_REMOVED lines=102> */
[----:B------:R0:W-:Y:S04]  /*71f0*/  STL [R1+0x4c0], R131 ;  /* 0x0004c08301007387 */ /* 0x0001e80000100800 */
[----:B0-----:R-:W5:Y:S04]  /*7200*/  LDL R131, [R1+0x1a8] ;  /* 0x0001a80001837983 */ /* 0x001f680000100800 */
        /* <DEDUP_REMOVED lines=39> */
[----:B0-----:R-:W5:Y:S01]  /*7480*/  LDL R151, [R1+0x1f8] ;  /* 0x0001f80001977983 */ /* 0x001f620000100800 */
[----:B------:R-:W-:-:S01]  /*7490*/  FADD R0, RZ, R0 ;  /* 0x00000000ff007221 */ /* 0x000fc20000000000 */
[----:B--2---:R-:W-:Y:S01]  /*74a0*/  FADD R2, RZ, R2 ;  /* 0x00000002ff027221 */ /* 0x004fe20000000000 */
[----:B---3--:R-:W-:-:S01]  /*74b0*/  FADD R3, RZ, R3 ;  /* 0x00000003ff037221 */ /* 0x008fc20000000000 */
[----:B----4-:R-:W-:Y:S01]  /*74c0*/  FADD R4, RZ, R4 ;  /* 0x00000004ff047221 */ /* 0x010fe20000000000 */
[----:B-----5:R-:W-:-:S01]  /*74d0*/  FADD R5, RZ, R5 ;  /* 0x00000005ff057221 */ /* 0x020fc20000000000 */
[----:B------:R-:W-:Y:S01]  /*74e0*/  FADD R6, RZ, R6 ;  /* 0x00000006ff067221 */ /* 0x000fe20000000000 */
[----:B------:R-:W-:-:S01]  /*74f0*/  FADD R7, RZ, R7 ;  /* 0x00000007ff077221 */ /* 0x000fc20000000000 */
        /* <DEDUP_REMOVED lines=14> */
[----:B------:R-:W2:Y:S01]  /*75e0*/  LDL.LU R131, [R1+0x4c0] ;  /* 0x0004c00001837983 */ /* 0x000ea20000300800 */
        /* <DEDUP_REMOVED lines=13> */
[----:B------:R-:W3:Y:S01]  /*76c0*/  LDL.LU R132, [R1+0x4bc] ;  /* 0x0004bc0001847983 */ /* 0x000ee20000300800 */
        /* <DEDUP_REMOVED lines=16> */
[----:B------:R0:W-:Y:S01]  /*77d0*/  STL [R1+0x200], R133 ;  /* 0x0002008501007387 */ /* 0x0001e20000100800 */
        /* <DEDUP_REMOVED lines=9> */
[----:B0-----:R-:W4:Y:S01]  /*7870*/  LDL.LU R133, [R1+0x4b8] ;  /* 0x0004b80001857983 */ /* 0x001f220000300800 */
[----:B------:R-:W-:-:S01]  /*7880*/  FADD R184, RZ, R184 ;  /* 0x000000b8ffb87221 */ /* 0x000fc20000000000 */
[----:B------:R-:W-:Y:S01]  /*7890*/  FADD R185, RZ, R185 ;  /* 0x000000b9ffb97221 */ /* 0x000fe20000000000 */
[----:B------:R-:W-:-:S01]  /*78a0*/  FADD R186, RZ, R186 ;  /* 0x000000baffba7221 */ /* 0x000fc20000000000 */
        /* <DEDUP_REMOVED lines=10> */
[----:B0-----:R-:W5:Y:S01]  /*7950*/  LDL.LU R134, [R1+0x4b4] ;  /* 0x0004b40001867983 */ /* 0x001f620000300800 */
        /* <DEDUP_REMOVED lines=52> */
[----:B0-----:R-:W5:Y:S04]  /*7ca0*/  LDL.LU R138, [R1+0x4a4] ;  /* 0x0004a400018a7983 */ /* 0x001f680000300800 */
[----:B------:R0:W-:Y:S01]  /*7cb0*/  STL [R1+0x218], R139 ;  /* 0x0002188b01007387 */ /* 0x0001e20000100800 */
[----:B------:R-:W-:-:S03]  /*7cc0*/  FADD R140, RZ, R140 ;  /* 0x0000008cff8c7221 */ /* 0x000fc60000000000 */
        /* <DEDUP_REMOVED lines=34> */
[----:B------:R0:W-:Y:S04]  /*7ef0*/  STL [R1+0x248], R151 ;  /* 0x0002489701007387 */ /* 0x0001e80000100800 */
[----:B0-----:R-:W5:Y:S04]  /*7f00*/  LDL.LU R151, [R1+0x470] ;  /* 0x0004700001977983 */ /* 0x001f680000300800 */
[----:B------:R0:W-:Y:S02]  /*7f10*/  STL [R1+0x24c], R0 ;  /* 0x00024c0001007387 */ /* 0x0001e40000100800 */
[----:B0-----:R-:W-:-:S05]  /*7f20*/  FADD R0, RZ, R24 ;  /* 0x00000018ff007221 */ /* 0x001fca0000000000 */
        /* <DEDUP_REMOVED lines=213> */
[----:B--2---:R-:W-:-:S05]  /*8c80*/  FADD R0, RZ, R131 ;  /* 0x00000083ff007221 */ /* 0x004fca0000000000 */
[----:B------:R3:W-:Y:S02]  /*8c90*/  STL [R1+0x3fc], R0 ;  /* 0x0003fc0001007387 */ /* 0x0007e40000100800 */
[----:B---3--:R-:W-:-:S05]  /*8ca0*/  FADD R0, RZ, R132 ;  /* 0x00000084ff007221 */ /* 0x008fca0000000000 */
[----:B------:R4:W-:Y:S02]  /*8cb0*/  STL [R1+0x400], R0 ;  /* 0x0004000001007387 */ /* 0x0009e40000100800 */
[----:B----4-:R-:W-:-:S05]  /*8cc0*/  FADD R0, RZ, R133 ;  /* 0x00000085ff007221 */ /* 0x010fca0000000000 */
[----:B------:R5:W-:Y:S02]  /*8cd0*/  STL [R1+0x404], R0 ;  /* 0x0004040001007387 */ /* 0x000be40000100800 */
[----:B-----5:R-:W-:-:S05]  /*8ce0*/  FADD R0, RZ, R134 ;  /* 0x00000086ff007221 */ /* 0x020fca0000000000 */
        /* <DEDUP_REMOVED lines=34> */
[----:B------:R0:W-:Y:S01]  /*8f10*/  STL [R1+0x44c], R0 ;  /* 0x00044c0001007387 */ /* 0x0001e20000100800 */
[----:B------:R-:W-:-:S05]  /*8f20*/  UMOV UR6, URZ ;  /* 0x0000003f00067c82 */ /* 0x000fca0008000000 */
.L_x_22:
[----:B------:R-:W-:Y:S01]  /*8f30*/  UIADD3 UR23, UR5, 0x1, URZ ;  /* 0x0000000105177890 */ /* 0x000fe2000fffe03f */
[----:B------:R-:W-:-:S03]  /*8f40*/  UMOV UR8, 0x1 ;  /* 0x0000000100087882 */ /* 0x000fc60000000000 */
[----:B------:R-:W-:-:S04]  /*8f50*/  UISETP.NE.AND UP0, UPT, UR23, 0x3, UPT ;  /* 0x000000031700788c */ /* 0x000fc8000bf05270 */
[----:B------:R-:W-:Y:S02]  /*8f60*/  USEL UR24, URZ, 0x1, UP0 ;  /* 0x000000013f187887 */ /* 0x000fe40008000000 */
[----:B------:R-:W-:Y:S02]  /*8f70*/  USEL UR23, UR23, URZ, UP0 ;  /* 0x0000003f17177287 */ /* 0x000fe40008000000 */
[----:B------:R-:W-:-:S12]  /*8f80*/  ULOP3.LUT UR24, UR4, UR24, URZ, 0x3c, !UPT ;  /* 0x0000001804187292 */ /* 0x000fd8000f8e3c3f */
.L_x_17:
[----:B------:R-:W-:-:S04]  /*8f90*/  UISETP.LT.AND UP0, UPT, UR10, 0x1, UPT ;  /* 0x000000010a00788c */ /* 0x000fc8000bf01270 */
[----:B------:R-:W-:-:S04]  /*8fa0*/  USEL UR16, UR10, 0x1, UP0 ;  /* 0x000000010a107887 */ /* 0x000fc80008000000 */
[----:B------:R-:W-:-:S04]  /*8fb0*/  UIADD3 UR26, UR10, -UR16, URZ ;  /* 0x800000100a1a7290 */ /* 0x000fc8000fffe03f */
[----:B------:R-:W-:-:S06]  /*8fc0*/  UISETP.GE.AND UP0, UPT, UR26, 0x1, UPT ;  /* 0x000000011a00788c */ /* 0x000fcc000bf06270 */
[----:B------:R-:W-:-:S13]  /*8fd0*/  PLOP3.LUT P0, PT, PT, PT, UP0, 0x80, 0x0 ;  /* 0x000000000000781c */ /* 0x000fda0003f0f008 */
[----:B------:R-:W-:Y:S05]  /*8fe0*/  @!P0 BRA `(.L_x_23) ;  /* 0x00000088009c8947 */ /* 0x000fea0003800000 */
[----:B------:R-:W-:Y:S01]  /*8ff0*/  UMOV UR25, UR5 ;  /* 0x0000000500197c82 */ /* 0x000fe20008000000 */
[----:B------:R-:W-:-:S05]  /*9000*/  ULDC UR27, c[0x0][0x50c] ;  /* 0x00014300001b7ab9 */ /* 0x000fca0000000800 */
.L_x_31:
[----:B------:R-:W-:-:S06]  /*9010*/  UISETP.NE.AND UP0, UPT, UR22, 0x3, UPT ;  /* 0x000000031600788c */ /* 0x000fcc000bf05270 */
[----:B------:R-:W-:-:S13]  /*9020*/  PLOP3.LUT P1, PT, PT, PT, UP0, 0x80, 0x0 ;  /* 0x000000000000781c */ /* 0x000fda0003f2f008 */
[----:B-----5:R-:W-:Y:S05]  /*9030*/  @!P1 BRA `(.L_x_24) ;  /* 0x0000000000049947 */ /* 0x020fea0003800000 */
[----:B------:R-:W-:Y:S01]  /*9040*/  BPT.TRAP 0x1 ;  /* 0x000000040000795c */ /* 0x000fe20000300000 */
.L_x_24:
[----:B------:R-:W2:Y:S01]  /*9050*/  S2UR UR16, SR_CgaCtaId ;  /* 0x00000000001079c3 */ /* 0x000ea20000008800 */
[----:B------:R-:W-:Y:S01]  /*9060*/  UMOV UR12, 0x400 ;  /* 0x00000400000c7882 */ /* 0x000fe20000000000 */
[----:B0-----:R-:W-:-:S05]  /*9070*/  IMAD.U32 R0, RZ, RZ, UR24 ;  /* 0x00000018ff007e24 */ /* 0x001fca000f8e00ff */
[----:B------:R-:W-:Y:S01]  /*9080*/  SHF.L.U32 R0, R0, 0x1f, RZ ;  /* 0x0000001f00007819 */ /* 0x000fe200000006ff */
[----:B--2---:R-:W-:-:S04]  /*9090*/  ULEA UR12, UR16, UR12, 0x18 ;  /* 0x0000000c100c7291 */ /* 0x004fc8000f8ec03f */
[----:B------:R-:W-:-:S09]  /*90a0*/  ULEA UR16, UR23, UR12, 0x3 ;  /* 0x0000000c17107291 */ /* 0x000fd2000f8e183f */
[----:B------:R0:W2:Y:S01]  /*90b0*/  SYNCS.PHASECHK.TRANS64.TRYWAIT P0, [UR16], R0 ;  /* 0x00000000ff0075a7 */ /* 0x0000a20008000150 */
[----:B------:R-:W-:Y:S05]  /*90c0*/  @!P1 BRA `(.L_x_25) ;  /* 0x0000000000049947 */ /* 0x000fea0003800000 */
[----:B------:R-:W-:Y:S01]  /*90d0*/  BPT.TRAP 0x1 ;  /* 0x000000040000795c */ /* 0x000fe20000300000 */
.L_x_25:
[----:B--2---:R-:W-:Y:S05]  /*90e0*/  @P0 BRA `(.L_x_26) ;  /* 0x0000000000080947 */ /* 0x004fea0003800000 */
[----:B------:R-:W2:Y:S02]  /*90f0*/  SYNCS.PHASECHK.TRANS64.TRYWAIT P0, [UR16], R0 ;  /* 0x00000000ff0075a7 */ /* 0x000ea40008000150 */
[----:B--2---:R-:W-:Y:S05]  /*9100*/  @!P0 BRA `(.L_x_27) ;  /* 0x0000020800e88947 */ /* 0x004fea0003800000 */
.L_x_26:
        /* <DEDUP_REMOVED lines=64> */
[----:B--2---:R-:W2:Y:S04]  /*9510*/  LDL.LU.64 R108, [R1] ;  /* 0x00000000016c7983 */ /* 0x004ea80000300a00 */
        /* <DEDUP_REMOVED lines=64> */
[----:B------:R-:W-:Y:S01]  /*9920*/  UISETP.NE.AND UP0, UPT, UR7, URZ, UPT ;  /* 0x0000003f0700728c */ /* 0x000fe2000bf05270 */
[----:B------:R-:W-:Y:S01]  /*9930*/  STL [R1+0x8c4], R23 ;  /* 0x0008c41701007387 */ /* 0x000fe20000100800 */
[----:B------:R-:W-:Y:S02]  /*9940*/  USHF.R.U32.HI UR16, URZ, 0x4, UR16 ;  /* 0x000000043f107899 */ /* 0x000fe40008011610 */
[----:B------:R-:W-:Y:S01]  /*9950*/  USEL UR8, UR8, URZ, !UP0 ;  /* 0x0000003f08087287 */ /* 0x000fe2000c000000 */
[----:B------:R-:W-:Y:S01]  /*9960*/  STL [R1+0x8c0], R22 ;  /* 0x0008c01601007387 */ /* 0x000fe20000100800 */
[----:B------:R-:W-:Y:S02]  /*9970*/  ULOP3.LUT UR16, UR16, 0x3fff, URZ, 0xc0, !UPT ;  /* 0x00003fff10107892 */ /* 0x000fe4000f8ec03f */
[----:B------:R-:W-:Y:S01]  /*9980*/  UISETP.NE.U32.AND UP0, UPT, UR8, URZ, UPT ;  /* 0x0000003f0800728c */ /* 0x000fe2000bf05070 */
[----:B------:R-:W-:Y:S01]  /*9990*/  STL [R1+0x8bc], R21 ;  /* 0x0008bc1501007387 */ /* 0x000fe20000100800 */
[----:B------:R-:W-:-:S02]  /*99a0*/  ULOP3.LUT UR7, UR11, 0x10000, URZ, 0xfc, !UPT ;  /* 0x000100000b077892 */ /* 0x000fc4000f8efc3f */
[----:B------:R-:W-:Y:S01]  /*99b0*/  ULOP3.LUT UR8, UR16, 0x10000, URZ, 0xfc, !UPT ;  /* 0x0001000010087892 */ /* 0x000fe2000f8efc3f */
[----:B------:R-:W-:Y:S01]  /*99c0*/  STL [R1+0x8b8], R20 ;  /* 0x0008b81401007387 */ /* 0x000fe20000100800 */
[----:B------:R-:W-:Y:S02]  /*99d0*/  ULEA UR7, UR23, UR7, 0xb ;  /* 0x0000000717077291 */ /* 0x000fe4000f8e583f */
[----:B------:R-:W-:Y:S01]  /*99e0*/  ULEA UR8, UR23, UR8, 0xb ;  /* 0x0000000817087291 */ /* 0x000fe2000f8e583f */
[----:B------:R-:W-:Y:S01]  /*99f0*/  STL [R1+0x8b4], R19 ;  /* 0x0008b41301007387 */ /* 0x000fe20000100800 */
[----:B------:R-:W-:Y:S01]  /*9a00*/  UMOV UR17, 0x40000040 ;  /* 0x4000004000117882 */ /* 0x000fe20000000000 */
[----:B------:R-:W-:Y:S02]  /*9a10*/  UMOV UR19, 0x40000040 ;  /* 0x4000004000137882 */ /* 0x000fe40000000000 */
[----:B------:R-:W-:Y:S01]  /*9a20*/  UMOV UR16, UR7 ;  /* 0x0000000700107c82 */ /* 0x000fe20008000000 */
[----:B------:R-:W-:Y:S01]  /*9a30*/  STL [R1+0x8b0], R18 ;  /* 0x0008b01201007387 */ /* 0x000fe20000100800 */
[----:B------:R-:W-:-:S03]  /*9a40*/  UMOV UR18, UR8 ;  /* 0x0000000800127c82 */ /* 0x000fc60008000000 */
[----:B------:R-:W-:Y:S04]  /*9a50*/  STL [R1+0x8ac], R17 ;  /* 0x0008ac1101007387 */ /* 0x000fe80000100800 */
        /* <DEDUP_REMOVED lines=14> */
[----:B-----5:R-:W-:Y:S01]  /*9b40*/  STL [R1+0x870], R2 ;  /* 0x0008700201007387 */ /* 0x020fe20000100800 */
[----:B--2---:R-:W-:-:S06]  /*9b50*/  WARPGROUP.ARRIVE ;  /* 0x00000000000079c5 */ /* 0x004fcc0000000000 */
[----:B------:R-:W-:Y:S03]  /*9b60*/  QGMMA.64x256x32.F32.E5M2.E5M2 R108, gdesc[UR16], R108, UP0, gsb0 ;  /* 0x03e00000106c79f3 */ /* 0x000fe6000b80386c */
        /* <DEDUP_REMOVED lines=65> */
[----:B--2---:R-:W2:Y:S04]  /*9f80*/  LDL.LU.64 R234, [R1+0xcc0] ;  /* 0x000cc00001ea7983 */ /* 0x004ea80000300a00 */
[----:B------:R-:W3:Y:S04]  /*9f90*/  LDL.LU.64 R232, [R1+0xcb8] ;  /* 0x000cb80001e87983 */ /* 0x000ee80000300a00 */
[----:B------:R-:W4:Y:S04]  /*9fa0*/  LDL.LU.64 R230, [R1+0xcb0] ;  /* 0x000cb00001e67983 */ /* 0x000f280000300a00 */
        /* <DEDUP_REMOVED lines=60> */
[----:B------:R-:W4:Y:S01]  /*a370*/  LDL.LU.64 R108, [R1+0xac8] ;  /* 0x000ac800016c7983 */ /* 0x000f220000300a00 */
[----:B------:R-:W-:Y:S01]  /*a380*/  UIADD3 UR16, UR7, 0x400, URZ ;  /* 0x0000040007107890 */ /* 0x000fe2000fffe03f */
[----:B------:R-:W-:-:S02]  /*a390*/  UMOV UR17, 0x40000040 ;  /* 0x4000004000117882 */ /* 0x000fc40000000000 */
[----:B--2---:R-:W-:Y:S04]  /*a3a0*/  STL.64 [R1+0xac0], R234 ;  /* 0x000ac0ea01007387 */ /* 0x004fe80000100a00 */
[----:B---3--:R-:W-:Y:S04]  /*a3b0*/  STL.64 [R1+0xab8], R232 ;  /* 0x000ab8e801007387 */ /* 0x008fe80000100a00 */
[----:B----4-:R-:W-:Y:S04]  /*a3c0*/  STL.64 [R1+0xab0], R230 ;  /* 0x000ab0e601007387 */ /* 0x010fe80000100a00 */
        /* <DEDUP_REMOVED lines=38> */
[----:B------:R-:W-:Y:S01]  /*a630*/  STL.64 [R1+0x978], R152 ;  /* 0x0009789801007387 */ /* 0x000fe20000100a00 */
[----:B------:R-:W-:-:S06]  /*a640*/  WARPGROUP.ARRIVE ;  /* 0x00000000000079c5 */ /* 0x000fcc0000000000 */
[----:B------:R-:W-:Y:S03]  /*a650*/  QGMMA.64x256x32.F32.E5M2.E5M2 R24, gdesc[UR16], R24, UP0, gsb0 ;  /* 0x03e00000101879f3 */ /* 0x000fe6000b803818 */
        /* <DEDUP_REMOVED lines=91> */
[----:B--2---:R-:W-:-:S06]  /*ac10*/  WARPGROUP.ARRIVE ;  /* 0x00000000000079c5 */ /* 0x004fcc0000000000 */
[----:B------:R-:W-:Y:S03]  /*ac20*/  QGMMA.64x256x32.F32.E5M2.E5M2 R108, gdesc[UR16], R108, gsb0 ;  /* 0x03e00000106c79f3 */ /* 0x000fe6000800386c */
[----:B------:R-:W-:Y:S02]  /*ac30*/  WARPGROUP.DEPBAR.LE gsb0, 0x0 ;  /* 0x00008000000079c5 */ /* 0x000fe40000010000 */
[----:B------:R-:W-:Y:S01]  /*ac40*/  STL.64 [R1], R108 ;  /* 0x0000006c01007387 */ /* 0x000fe20000100a00 */
[----:B------:R-:W-:Y:S02]  /*ac50*/  IMAD.MOV.U32 R2, RZ, RZ, R234 ;  /* 0x000000ffff027224 */ /* 0x000fe400078e00ea */
[----:B0-----:R-:W-:Y:S01]  /*ac60*/  IMAD.MOV.U32 R0, RZ, RZ, R235 ;  /* 0x000000ffff007224 */ /* 0x001fe200078e00eb */
        /* <DEDUP_REMOVED lines=31> */
[----:B------:R-:W-:-:S03]  /*ae60*/  IMAD.MOV.U32 R23, RZ, RZ, R213 ;  /* 0x000000ffff177224 */ /* 0x000fc600078e00d5 */
        /* <DEDUP_REMOVED lines=40> */
[----:B------:R0:W-:Y:S04]  /*b0f0*/  STL [R1+0x1a0], R212 ;  /* 0x0001a0d401007387 */ /* 0x0001e80000100800 */
[----:B------:R-:W2:Y:S04]  /*b100*/  LDL.LU.64 R234, [R1+0xac0] ;  /* 0x000ac00001ea7983 */ /* 0x000ea80000300a00 */
        /* <DEDUP_REMOVED lines=10> */
[----:B0-----:R-:W4:Y:S04]  /*b1b0*/  LDL.LU.64 R212, [R1+0xa68] ;  /* 0x000a680001d47983 */ /* 0x001f280000300a00 */
        /* <DEDUP_REMOVED lines=248> */
[----:B------:R-:W-:Y:S01]  /*c140*/  IMAD.MOV.U32 R235, RZ, RZ, R0 ;  /* 0x000000ffffeb7224 */ /* 0x000fe200078e0000 */
[----:B------:R-:W-:Y:S01]  /*c150*/  UIADD3 UR16, UR7, 0x4, URZ ;  /* 0x0000000407107890 */ /* 0x000fe2000fffe03f */
[----:B------:R0:W5:Y:S01]  /*c160*/  LDL.LU R23, [R1+0x8c4] ;  /* 0x0008c40001177983 */ /* 0x0001620000300800 */
[----:B------:R-:W-:Y:S01]  /*c170*/  UIADD3 UR18, UR8, 0x4, URZ ;  /* 0x0000000408127890 */ /* 0x000fe2000fffe03f */
[----:B------:R-:W-:Y:S01]  /*c180*/  UMOV UR17, 0x40000040 ;  /* 0x4000004000117882 */ /* 0x000fe20000000000 */
[----:B------:R-:W-:Y:S01]  /*c190*/  UMOV UR19, 0x40000040 ;  /* 0x4000004000137882 */ /* 0x000fe20000000000 */
[----:B------:R0:W5:Y:S04]  /*c1a0*/  LDL.LU R22, [R1+0x8c0] ;  /* 0x0008c00001167983 */ /* 0x0001680000300800 */
        /* <DEDUP_REMOVED lines=19> */
[----:B------:R0:W5:Y:S01]  /*c2e0*/  LDL.LU R2, [R1+0x870] ;  /* 0x0008700001027983 */ /* 0x0001620000300800 */
        /* <DEDUP_REMOVED lines=336> */
[----:B--2---:R0:W5:Y:S04]  /*d7f0*/  LDL.LU.64 R234, [R1+0x668] ;  /* 0x0006680001ea7983 */ /* 0x0041680000300a00 */
[----:B------:R0:W5:Y:S04]  /*d800*/  LDL.LU.64 R232, [R1+0x660] ;  /* 0x0006600001e87983 */ /* 0x0001680000300a00 */
        /* <DEDUP_REMOVED lines=64> */
[----:B------:R-:W-:-:S04]  /*dc10*/  UIADD3 UR6, UR6, 0x4, URZ ;  /* 0x0000000406067890 */ /* 0x000fc8000fffe03f */
[----:B------:R-:W-:-:S04]  /*dc20*/  UISETP.NE.AND UP0, UPT, UR6, UR27, UPT ;  /* 0x0000001b0600728c */ /* 0x000fc8000bf05270 */
[----:B------:R-:W-:-:S06]  /*dc30*/  USEL UR7, URZ, 0x1, UP0 ;  /* 0x000000013f077887 */ /* 0x000fcc0008000000 */
[----:B------:R-:W-:Y:S01]  /*dc40*/  ISETP.NE.AND P0, PT, RZ, UR7, PT ;  /* 0x00000007ff007c0c */ /* 0x000fe2000bf05270 */
[----:B--2---:R-:W-:-:S06]  /*dc50*/  WARPGROUP.ARRIVE ;  /* 0x00000000000079c5 */ /* 0x004fcc0000000000 */
[----:B------:R-:W-:Y:S03]  /*dc60*/  QGMMA.64x256x32.F32.E5M2.E5M2 R24, gdesc[UR16], R24, gsb0 ;  /* 0x03e00000101879f3 */ /* 0x000fe60008003818 */
[----:B------:R-:W-:-:S03]  /*dc70*/  WARPGROUP.DEPBAR.LE gsb0, 0x0 ;  /* 0x00008000000079c5 */ /* 0x000fc60000010000 */
[----:B0-----:R-:W-:Y:S05]  /*dc80*/  @!P0 BRA `(.L_x_28) ;  /* 0x0000003800fc8947 */ /* 0x001fea0003800000 */
[----:B-----5:R0:W-:Y:S04]  /*dc90*/  STL [R1+0x698], R225 ;  /* 0x000698e101007387 */ /* 0x0201e80000100800 */
[----:B------:R2:W-:Y:S01]  /*dca0*/  STL [R1+0x694], R226 ;  /* 0x000694e201007387 */ /* 0x0005e20000100800 */
[----:B0-----:R-:W-:-:S03]  /*dcb0*/  IMAD.MOV.U32 R225, RZ, RZ, R0 ;  /* 0x000000ffffe17224 */ /* 0x001fc600078e0000 */
[----:B--2---:R-:W2:Y:S04]  /*dcc0*/  LDL R226, [R1+0x4] ;  /* 0x0000040001e27983 */ /* 0x004ea80000100800 */
[----:B------:R0:W-:Y:S04]  /*dcd0*/  STL [R1+0x690], R227 ;  /* 0x000690e301007387 */ /* 0x0001e80000100800 */
[----:B0-----:R-:W3:Y:S04]  /*dce0*/  LDL R227, [R1+0x8] ;  /* 0x0000080001e37983 */ /* 0x001ee80000100800 */
[----:B------:R0:W-:Y:S04]  /*dcf0*/  STL [R1+0x68c], R228 ;  /* 0x00068ce401007387 */ /* 0x0001e80000100800 */
[----:B0-----:R-:W4:Y:S04]  /*dd00*/  LDL R228, [R1+0xc] ;  /* 0x00000c0001e47983 */ /* 0x001f280000100800 */
        /* <DEDUP_REMOVED lines=211> */
[----:B0-----:R-:W4:Y:S04]  /*ea40*/  LDL.LU R122, [R1+0x200] ;  /* 0x00020000017a7983 */ /* 0x001f280000300800 */
        /* <DEDUP_REMOVED lines=10> */
[----:B------:R-:W4:Y:S04]  /*eaf0*/  LDL.LU R0, [R1+0x22c] ;  /* 0x00022c0001007983 */ /* 0x000f280000300800 */
        /* <DEDUP_REMOVED lines=37> */
[----:B0-----:R-:W4:Y:S04]  /*ed50*/  LDL.LU R146, [R1+0x210] ;  /* 0x0002100001927983 */ /* 0x001f280000300800 */
[----:B------:R0:W-:Y:S01]  /*ed60*/  STL [R1+0x480], R147 ;  /* 0x0004809301007387 */ /* 0x0001e20000100800 */
[----:B------:R-:W-:-:S03]  /*ed70*/  FADD R2, R225, R2 ;  /* 0x00000002e1027221 */ /* 0x000fc60000000000 */
[----:B0-----:R-:W4:Y:S04]  /*ed80*/  LDL R147, [R1+0x1f8] ;  /* 0x0001f80001937983 */ /* 0x001f280000100800 */
[----:B------:R0:W-:Y:S01]  /*ed90*/  STL [R1+0x47c], R148 ;  /* 0x00047c9401007387 */ /* 0x0001e20000100800 */
[----:B--2---:R-:W-:-:S01]  /*eda0*/  FADD R3, R226, R3 ;  /* 0x00000003e2037221 */ /* 0x004fc20000000000 */
[----:B---3--:R-:W-:Y:S02]  /*edb0*/  FADD R4, R227, R4 ;  /* 0x00000004e3047221 */ /* 0x008fe40000000000 */
[----:B0-----:R-:W2:Y:S04]  /*edc0*/  LDL R148, [R1+0x1c0] ;  /* 0x0001c00001947983 */ /* 0x001ea80000100800 */
[----:B------:R0:W-:Y:S01]  /*edd0*/  STL [R1+0x478], R149 ;  /* 0x0004789501007387 */ /* 0x0001e20000100800 */
[----:B----4-:R-:W-:-:S01]  /*ede0*/  FADD R5, R228, R5 ;  /* 0x00000005e4057221 */ /* 0x010fc20000000000 */
[----:B------:R-:W-:-:S02]  /*edf0*/  FADD R6, R229, R6 ;  /* 0x00000006e5067221 */ /* 0x000fc40000000000 */
[----:B0-----:R-:W3:Y:S04]  /*ee00*/  LDL R149, [R1+0x1f4] ;  /* 0x0001f40001957983 */ /* 0x001ee80000100800 */
[----:B------:R0:W-:Y:S01]  /*ee10*/  STL [R1+0x474], R150 ;  /* 0x0004749601007387 */ /* 0x0001e20000100800 */
[----:B------:R-:W-:-:S01]  /*ee20*/  FADD R7, R230, R7 ;  /* 0x00000007e6077221 */ /* 0x000fc20000000000 */
[----:B------:R-:W-:Y:S02]  /*ee30*/  FADD R8, R231, R8 ;  /* 0x00000008e7087221 */ /* 0x000fe40000000000 */
[----:B0-----:R-:W4:Y:S04]  /*ee40*/  LDL.LU R150, [R1+0x20c] ;  /* 0x00020c0001967983 */ /* 0x001f280000300800 */
[----:B------:R0:W-:Y:S01]  /*ee50*/  STL [R1+0x470], R151 ;  /* 0x0004709701007387 */ /* 0x0001e20000100800 */
[----:B------:R-:W-:-:S01]  /*ee60*/  FADD R9, R232, R9 ;  /* 0x00000009e8097221 */ /* 0x000fc20000000000 */
[----:B------:R-:W-:-:S02]  /*ee70*/  FADD R10, R233, R10 ;  /* 0x0000000ae90a7221 */ /* 0x000fc40000000000 */
[----:B0-----:R-:W3:Y:S04]  /*ee80*/  LDL R151, [R1+0x1f0] ;  /* 0x0001f00001977983 */ /* 0x001ee80000100800 */
[----:B------:R-:W2:Y:S04]  /*ee90*/  LDL.LU R225, [R1+0x698] ;  /* 0x0006980001e17983 */ /* 0x000ea80000300800 */
[----:B------:R-:W4:Y:S04]  /*eea0*/  LDL.LU R226, [R1+0x694] ;  /* 0x0006940001e27983 */ /* 0x000f280000300800 */
[----:B------:R-:W3:Y:S04]  /*eeb0*/  LDL.LU R227, [R1+0x690] ;  /* 0x0006900001e37983 */ /* 0x000ee80000300800 */
[----:B------:R-:W3:Y:S04]  /*eec0*/  LDL.LU R228, [R1+0x68c] ;  /* 0x00068c0001e47983 */ /* 0x000ee80000300800 */
[----:B------:R-:W3:Y:S01]  /*eed0*/  LDL.LU R229, [R1+0x688] ;  /* 0x0006880001e57983 */ /* 0x000ee20000300800 */
[----:B------:R-:W-:-:S03]  /*eee0*/  FADD R11, R234, R11 ;  /* 0x0000000bea0b7221 */ /* 0x000fc60000000000 */
[----:B------:R-:W3:Y:S01]  /*eef0*/  LDL.LU R230, [R1+0x684] ;  /* 0x0006840001e67983 */ /* 0x000ee20000300800 */
[----:B------:R-:W-:-:S03]  /*ef00*/  FADD R12, R235, R12 ;  /* 0x0000000ceb0c7221 */ /* 0x000fc60000000000 */
[----:B------:R-:W3:Y:S04]  /*ef10*/  LDL.LU R231, [R1+0x680] ;  /* 0x0006800001e77983 */ /* 0x000ee80000300800 */
[----:B------:R-:W3:Y:S04]  /*ef20*/  LDL.LU R232, [R1+0x67c] ;  /* 0x00067c0001e87983 */ /* 0x000ee80000300800 */
[----:B------:R-:W3:Y:S04]  /*ef30*/  LDL.LU R233, [R1+0x678] ;  /* 0x0006780001e97983 */ /* 0x000ee80000300800 */
[----:B------:R-:W3:Y:S04]  /*ef40*/  LDL.LU R234, [R1+0x674] ;  /* 0x0006740001ea7983 */ /* 0x000ee80000300800 */
[----:B------:R-:W3:Y:S01]  /*ef50*/  LDL.LU R235, [R1+0x670] ;  /* 0x0006700001eb7983 */ /* 0x000ee20000300800 */
[----:B------:R-:W-:-:S01]  /*ef60*/  FADD R13, R24, R13 ;  /* 0x0000000d180d7221 */ /* 0x000fc20000000000 */
[----:B------:R-:W-:Y:S01]  /*ef70*/  FADD R14, R25, R14 ;  /* 0x0000000e190e7221 */ /* 0x000fe20000000000 */
[----:B------:R-:W-:-:S01]  /*ef80*/  FADD R15, R26, R15 ;  /* 0x0000000f1a0f7221 */ /* 0x000fc20000000000 */
[----:B------:R-:W3:Y:S01]  /*ef90*/  LDL.LU R24, [R1+0x66c] ;  /* 0x00066c0001187983 */ /* 0x000ee20000300800 */
[----:B------:R-:W-:-:S01]  /*efa0*/  FADD R16, R27, R16 ;  /* 0x000000101b107221 */ /* 0x000fc20000000000 */
[----:B------:R-:W-:-:S02]  /*efb0*/  FADD R17, R28, R17 ;  /* 0x000000111c117221 */ /* 0x000fc40000000000 */
[----:B------:R-:W3:Y:S01]  /*efc0*/  LDL.LU R25, [R1+0x668] ;  /* 0x0006680001197983 */ /* 0x000ee20000300800 */
[----:B------:R-:W-:-:S03]  /*efd0*/  FADD R18, R29, R18 ;  /* 0x000000121d127221 */ /* 0x000fc60000000000 */
        /* <DEDUP_REMOVED lines=157> */
[----:B--2---:R-:W-:-:S03]  /*f9b0*/  FADD R225, R108, R225 ;  /* 0x000000e16ce17221 */ /* 0x004fc60000000000 */
[----:B------:R-:W2:Y:S01]  /*f9c0*/  LDL.LU R105, [R1+0x528] ;  /* 0x0005280001697983 */ /* 0x000ea20000300800 */
[----:B----4-:R-:W-:-:S03]  /*f9d0*/  FADD R226, R109, R226 ;  /* 0x000000e26de27221 */ /* 0x010fc60000000000 */
[----:B------:R-:W4:Y:S01]  /*f9e0*/  LDL.LU R106, [R1+0x524] ;  /* 0x00052400016a7983 */ /* 0x000f220000300800 */
[----:B---3--:R-:W-:-:S03]  /*f9f0*/  FADD R227, R110, R227 ;  /* 0x000000e36ee37221 */ /* 0x008fc60000000000 */
        /* <DEDUP_REMOVED lines=15> */
[----:B------:R-:W-:-:S01]  /*faf0*/  FADD R235, R118, R235 ;  /* 0x000000eb76eb7221 */ /* 0x000fc20000000000 */
[----:B------:R-:W-:Y:S02]  /*fb00*/  FADD R122, R121, R122 ;  /* 0x0000007a797a7221 */ /* 0x000fe40000000000 */
[----:B------:R-:W3:Y:S01]  /*fb10*/  LDL.LU R115, [R1+0x500] ;  /* 0x0005000001737983 */ /* 0x000ee20000300800 */
[----:B------:R-:W-:-:S03]  /*fb20*/  FADD R236, R119, R236 ;  /* 0x000000ec77ec7221 */ /* 0x000fc60000000000 */
[----:B------:R-:W3:Y:S01]  /*fb30*/  LDL.LU R116, [R1+0x4fc] ;  /* 0x0004fc0001747983 */ /* 0x000ee20000300800 */
[----:B------:R-:W-:-:S03]  /*fb40*/  FADD R237, R120, R237 ;  /* 0x000000ed78ed7221 */ /* 0x000fc60000000000 */
[----:B------:R-:W3:Y:S01]  /*fb50*/  LDL.LU R117, [R1+0x4f8] ;  /* 0x0004f80001757983 */ /* 0x000ee20000300800 */
[----:B------:R-:W-:-:S03]  /*fb60*/  FADD R124, R123, R124 ;  /* 0x0000007c7b7c7221 */ /* 0x000fc60000000000 */
[----:B------:R-:W3:Y:S04]  /*fb70*/  LDL.LU R118, [R1+0x4f4] ;  /* 0x0004f40001767983 */ /* 0x000ee80000300800 */
[----:B------:R-:W3:Y:S01]  /*fb80*/  LDL.LU R119, [R1+0x4f0] ;  /* 0x0004f00001777983 */ /* 0x000ee20000300800 */
[----:B------:R-:W-:-:S03]  /*fb90*/  FADD R126, R125, R126 ;  /* 0x0000007e7d7e7221 */ /* 0x000fc60000000000 */
[----:B------:R-:W3:Y:S04]  /*fba0*/  LDL.LU R120, [R1+0x4ec] ;  /* 0x0004ec0001787983 */ /* 0x000ee80000300800 */
[----:B------:R-:W3:Y:S04]  /*fbb0*/  LDL.LU R121, [R1+0x4e8] ;  /* 0x0004e80001797983 */ /* 0x000ee80000300800 */
[----:B------:R0:W-:Y:S01]  /*fbc0*/  STL [R1+0x200], R122 ;  /* 0x0002007a01007387 */ /* 0x0001e20000100800 */
[----:B------:R-:W-:-:S01]  /*fbd0*/  FADD R150, R127, R150 ;  /* 0x000000967f967221 */ /* 0x000fc20000000000 */
[----:B------:R-:W-:Y:S01]  /*fbe0*/  FADD R146, R148, R146 ;  /* 0x0000009294927221 */ /* 0x000fe20000000000 */
[----:B------:R-:W-:-:S01]  /*fbf0*/  FADD R143, R144, R143 ;  /* 0x0000008f908f7221 */ /* 0x000fc20000000000 */
[----:B------:R-:W-:Y:S01]  /*fc00*/  FADD R141, R142, R141 ;  /* 0x0000008d8e8d7221 */ /* 0x000fe20000000000 */
[----:B0-----:R-:W3:Y:S04]  /*fc10*/  LDL.LU R122, [R1+0x4e4] ;  /* 0x0004e400017a7983 */ /* 0x001ee80000300800 */
[----:B------:R-:W3:Y:S04]  /*fc20*/  LDL.LU R123, [R1+0x4e0] ;  /* 0x0004e000017b7983 */ /* 0x000ee80000300800 */
[----:B------:R0:W-:Y:S01]  /*fc30*/  STL [R1+0x204], R124 ;  /* 0x0002047c01007387 */ /* 0x0001e20000100800 */
[----:B------:R-:W-:-:S01]  /*fc40*/  FADD R139, R140, R139 ;  /* 0x0000008b8c8b7221 */ /* 0x000fc20000000000 */
[----:B------:R-:W-:Y:S01]  /*fc50*/  FADD R137, R138, R137 ;  /* 0x000000898a897221 */ /* 0x000fe20000000000 */
[----:B------:R-:W-:-:S01]  /*fc60*/  FADD R135, R136, R135 ;  /* 0x0000008788877221 */ /* 0x000fc20000000000 */
[----:B0-----:R-:W3:Y:S04]  /*fc70*/  LDL.LU R124, [R1+0x4dc] ;  /* 0x0004dc00017c7983 */ /* 0x001ee80000300800 */
[----:B------:R-:W3:Y:S04]  /*fc80*/  LDL.LU R125, [R1+0x4d8] ;  /* 0x0004d800017d7983 */ /* 0x000ee80000300800 */
[----:B------:R0:W-:Y:S01]  /*fc90*/  STL [R1+0x208], R126 ;  /* 0x0002087e01007387 */ /* 0x0001e20000100800 */
[----:B------:R-:W-:-:S01]  /*fca0*/  FADD R131, R133, R131 ;  /* 0x0000008385837221 */ /* 0x000fc20000000000 */
[----:B------:R-:W-:-:S02]  /*fcb0*/  FADD R0, R129, R0 ;  /* 0x0000000081007221 */ /* 0x000fc40000000000 */
[----:B0-----:R-:W3:Y:S04]  /*fcc0*/  LDL.LU R126, [R1+0x4d4] ;  /* 0x0004d400017e7983 */ /* 0x001ee80000300800 */
[----:B------:R-:W3:Y:S04]  /*fcd0*/  LDL.LU R127, [R1+0x4d0] ;  /* 0x0004d000017f7983 */ /* 0x000ee80000300800 */
[----:B------:R-:W-:Y:S04]  /*fce0*/  STL [R1+0x20c], R150 ;  /* 0x00020c9601007387 */ /* 0x000fe80000100800 */
[----:B------:R-:W-:Y:S04]  /*fcf0*/  STL [R1+0x210], R146 ;  /* 0x0002109201007387 */ /* 0x000fe80000100800 */
[----:B------:R-:W-:Y:S04]  /*fd00*/  STL [R1+0x214], R143 ;  /* 0x0002148f01007387 */ /* 0x000fe80000100800 */
[----:B------:R-:W-:Y:S04]  /*fd10*/  STL [R1+0x218], R141 ;  /* 0x0002188d01007387 */ /* 0x000fe80000100800 */
[----:B------:R-:W-:Y:S04]  /*fd20*/  STL [R1+0x21c], R139 ;  /* 0x00021c8b01007387 */ /* 0x000fe80000100800 */
[----:B------:R-:W-:Y:S04]  /*fd30*/  STL [R1+0x220], R137 ;  /* 0x0002208901007387 */ /* 0x000fe80000100800 */
[----:B------:R-:W2:Y:S04]  /*fd40*/  LDL.LU R129, [R1+0x230] ;  /* 0x0002300001817983 */ /* 0x000ea80000300800 */
[----:B------:R-:W-:Y:S04]  /*fd50*/  STL [R1+0x224], R135 ;  /* 0x0002248701007387 */ /* 0x000fe80000100800 */
[----:B------:R0:W-:Y:S04]  /*fd60*/  STL [R1+0x228], R131 ;  /* 0x0002288301007387 */ /* 0x0001e80000100800 */
[----:B0-----:R-:W4:Y:S04]  /*fd70*/  LDL.LU R131, [R1+0x234] ;  /* 0x0002340001837983 */ /* 0x001f280000300800 */
[----:B------:R-:W3:Y:S04]  /*fd80*/  LDL.LU R133, [R1+0x238] ;  /* 0x0002380001857983 */ /* 0x000ee80000300800 */
[----:B------:R0:W-:Y:S04]  /*fd90*/  STL [R1+0x22c], R0 ;  /* 0x00022c0001007387 */ /* 0x0001e80000100800 */
[----:B------:R-:W3:Y:S04]  /*fda0*/  LDL.LU R135, [R1+0x23c] ;  /* 0x00023c0001877983 */ /* 0x000ee80000300800 */
        /* <DEDUP_REMOVED lines=12> */
[----:B0-----:R-:W3:Y:S01]  /*fe70*/  LDL.LU R0, [R1+0x270] ;  /* 0x0002700001007983 */ /* 0x001ee20000300800 */
[----:B--2---:R-:W-:-:S03]  /*fe80*/  FADD R129, R128, R129 ;  /* 0x0000008180817221 */ /* 0x004fc60000000000 */
[----:B------:R-:W2:Y:S04]  /*fe90*/  LDL.LU R128, [R1+0x4cc] ;  /* 0x0004cc0001807983 */ /* 0x000ea80000300800 */
[----:B------:R0:W-:Y:S04]  /*fea0*/  STL [R1+0x230], R129 ;  /* 0x0002308101007387 */ /* 0x0001e80000100800 */
[----:B0-----:R-:W2:Y:S01]  /*feb0*/  LDL.LU R129, [R1+0x4c8] ;  /* 0x0004c80001817983 */ /* 0x001ea20000300800 */
[----:B----4-:R-:W-:-:S03]  /*fec0*/  FADD R131, R130, R131 ;  /* 0x0000008382837221 */ /* 0x010fc60000000000 */
[----:B------:R-:W4:Y:S01]  /*fed0*/  LDL.LU R130, [R1+0x4c4] ;  /* 0x0004c40001827983 */ /* 0x000f220000300800 */
[----:B---3--:R-:W-:-:S03]  /*fee0*/  FADD R133, R132, R133 ;  /* 0x0000008584857221 */ /* 0x008fc60000000000 */
[----:B------:R0:W-:Y:S01]  /*fef0*/  STL [R1+0x234], R131 ;  /* 0x0002348301007387 */ /* 0x0001e20000100800 */
[----:B------:R-:W-:-:S03]  /*ff00*/  FADD R135, R134, R135 ;  /* 0x0000008786877221 */ /* 0x000fc60000000000 */
[----:B0-----:R-:W3:Y:S01]  /*ff10*/  LDL.LU R131, [R1+0x4c0] ;  /* 0x0004c00001837983 */ /* 0x001ee20000300800 */
[----:B------:R-:W-:-:S03]  /*ff20*/  FADD R150, R151, R150 ;  /* 0x0000009697967221 */ /* 0x000fc60000000000 */
[----:B------:R-:W3:Y:S01]  /*ff30*/  LDL.LU R132, [R1+0x4bc] ;  /* 0x0004bc0001847983 */ /* 0x000ee20000300800 */
[----:B------:R-:W-:-:S03]  /*ff40*/  FADD R148, R149, R148 ;  /* 0x0000009495947221 */ /* 0x000fc60000000000 */
[----:B------:R0:W-:Y:S01]  /*ff50*/  STL [R1+0x238], R133 ;  /* 0x0002388501007387 */ /* 0x0001e20000100800 */
[----:B------:R-:W-:-:S01]  /*ff60*/  FADD R146, R147, R146 ;  /* 0x0000009293927221 */ /* 0x000fc20000000000 */
[----:B------:R-:W-:Y:S02]  /*ff70*/  FADD R144, R145, R144 ;  /* 0x0000009091907221 */ /* 0x000fe40000000000 */
[----:B0-----:R-:W3:Y:S01]  /*ff80*/  LDL.LU R133, [R1+0x4b8] ;  /* 0x0004b80001857983 */ /* 0x001ee20000300800 */
[----:B------:R-:W-:-:S03]  /*ff90*/  FADD R143, R24, R143 ;  /* 0x0000008f188f7221 */ /* 0x000fc60000000000 */
[----:B------:R-:W3:Y:S01]  /*ffa0*/  LDL.LU R134, [R1+0x4b4] ;  /* 0x0004b40001867983 */ /* 0x000ee20000300800 */
[----:B------:R-:W-:-:S03]  /*ffb0*/  FADD R142, R25, R142 ;  /* 0x0000008e198e7221 */ /* 0x000fc60000000000 */
[----:B------:R0:W-:Y:S01]  /*ffc0*/  STL [R1+0x23c], R135 ;  /* 0x00023c8701007387 */ /* 0x0001e20000100800 */
[----:B------:R-:W-:-:S01]  /*ffd0*/  FADD R141, R26, R141 ;  /* 0x0000008d1a8d7221 */ /* 0x000fc20000000000 */
[----:B------:R-:W-:Y:S01]  /*ffe0*/  FADD R140, R27, R140 ;  /* 0x0000008c1b8c7221 */ /* 0x000fe20000000000 */
[----:B------:R-:W-:-:S01]  /*fff0*/  FADD R139, R28, R139 ;  /* 0x0000008b1c8b7221 */ /* 0x000fc20000000000 */
[----:B0-----:R-:W3:Y:S01]  /*10000*/  LDL.LU R135, [R1+0x4b0] ;  /* 0x0004b00001877983 */ /* 0x001ee20000300800 */
[----:B------:R-:W-:-:S03]  /*10010*/  FADD R138, R29, R138 ;  /* 0x0000008a1d8a7221 */ /* 0x000fc60000000000 */
[----:B------:R0:W-:Y:S01]  /*10020*/  STL [R1+0x240], R150 ;  /* 0x0002409601007387 */ /* 0x0001e20000100800 */
[----:B------:R-:W-:-:S03]  /*10030*/  FADD R137, R30, R137 ;  /* 0x000000891e897221 */ /* 0x000fc60000000000 */
[----:B------:R1:W-:Y:S01]  /*10040*/  STL [R1+0x244], R148 ;  /* 0x0002449401007387 */ /* 0x0003e20000100800 */
[----:B------:R-:W-:-:S03]  /*10050*/  FADD R136, R31, R136 ;  /* 0x000000881f887221 */ /* 0x000fc60000000000 */
[----:B------:R1:W-:Y:S01]  /*10060*/  STL [R1+0x248], R146 ;  /* 0x0002489201007387 */ /* 0x0003e20000100800 */
[----:B------:R-:W-:-:S03]  /*10070*/  FADD R0, R32, R0 ;  /* 0x0000000020007221 */ /* 0x000fc60000000000 */
[----:B------:R1:W-:Y:S04]  /*10080*/  STL [R1+0x24c], R144 ;  /* 0x00024c9001007387 */ /* 0x0003e80000100800 */
[----:B------:R1:W-:Y:S04]  /*10090*/  STL [R1+0x250], R143 ;  /* 0x0002508f01007387 */ /* 0x0003e80000100800 */
[----:B------:R1:W-:Y:S04]  /*100a0*/  STL [R1+0x254], R142 ;  /* 0x0002548e01007387 */ /* 0x0003e80000100800 */
[----:B------:R1:W-:Y:S04]  /*100b0*/  STL [R1+0x258], R141 ;  /* 0x0002588d01007387 */ /* 0x0003e80000100800 */
[----:B------:R1:W-:Y:S04]  /*100c0*/  STL [R1+0x25c], R140 ;  /* 0x00025c8c01007387 */ /* 0x0003e80000100800 */
[----:B------:R1:W-:Y:S04]  /*100d0*/  STL [R1+0x260], R139 ;  /* 0x0002608b01007387 */ /* 0x0003e80000100800 */
[----:B------:R1:W-:Y:S04]  /*100e0*/  STL [R1+0x264], R138 ;  /* 0x0002648a01007387 */ /* 0x0003e80000100800 */
[----:B------:R-:W2:Y:S04]  /*100f0*/  LDL.LU R151, [R1+0x274] ;  /* 0x0002740001977983 */ /* 0x000ea80000300800 */
[----:B------:R1:W-:Y:S04]  /*10100*/  STL [R1+0x268], R137 ;  /* 0x0002688901007387 */ /* 0x0003e80000100800 */
[----:B0-----:R-:W4:Y:S04]  /*10110*/  LDL.LU R150, [R1+0x278] ;  /* 0x0002780001967983 */ /* 0x001f280000300800 */
[----:B------:R0:W-:Y:S04]  /*10120*/  STL [R1+0x26c], R136 ;  /* 0x00026c8801007387 */ /* 0x0001e80000100800 */
[----:B------:R-:W3:Y:S04]  /*10130*/  LDL.LU R149, [R1+0x27c] ;  /* 0x00027c0001957983 */ /* 0x000ee80000300800 */
[----:B------:R0:W-:Y:S04]  /*10140*/  STL [R1+0x270], R0 ;  /* 0x0002700001007387 */ /* 0x0001e80000100800 */
[----:B-1----:R-:W3:Y:S04]  /*10150*/  LDL.LU R148, [R1+0x280] ;  /* 0x0002800001947983 */ /* 0x002ee80000300800 */
        /* <DEDUP_REMOVED lines=11> */
[----:B0-----:R-:W3:Y:S04]  /*10210*/  LDL.LU R136, [R1+0x2b0] ;  /* 0x0002b00001887983 */ /* 0x001ee80000300800 */
[----:B------:R-:W3:Y:S01]  /*10220*/  LDL.LU R0, [R1+0x2b4] ;  /* 0x0002b40001007983 */ /* 0x000ee20000300800 */
[----:B--2---:R-:W-:-:S05]  /*10230*/  FADD R151, R33, R151 ;  /* 0x0000009721977221 */ /* 0x004fca0000000000 */
[----:B------:R0:W-:Y:S01]  /*10240*/  STL [R1+0x274], R151 ;  /* 0x0002749701007387 */ /* 0x0001e20000100800 */
[----:B----4-:R-:W-:-:S05]  /*10250*/  FADD R150, R34, R150 ;  /* 0x0000009622967221 */ /* 0x010fca0000000000 */
[----:B------:R1:W-:Y:S01]  /*10260*/  STL [R1+0x278], R150 ;  /* 0x0002789601007387 */ /* 0x0003e20000100800 */
[----:B---3--:R-:W-:-:S05]  /*10270*/  FADD R149, R35, R149 ;  /* 0x0000009523957221 */ /* 0x008fca0000000000 */
[----:B------:R2:W-:Y:S01]  /*10280*/  STL [R1+0x27c], R149 ;  /* 0x00027c9501007387 */ /* 0x0005e20000100800 */
[----:B------:R-:W-:-:S01]  /*10290*/  FADD R148, R36, R148 ;  /* 0x0000009424947221 */ /* 0x000fc20000000000 */
[----:B------:R-:W-:-:S04]  /*102a0*/  FADD R147, R37, R147 ;  /* 0x0000009325937221 */ /* 0x000fc80000000000 */
[----:B------:R3:W-:Y:S01]  /*102b0*/  STL [R1+0x280], R148 ;  /* 0x0002809401007387 */ /* 0x0007e20000100800 */
[----:B------:R-:W-:-:S03]  /*102c0*/  FADD R146, R38, R146 ;  /* 0x0000009226927221 */ /* 0x000fc60000000000 */
        /* <DEDUP_REMOVED lines=20> */
[----:B0-----:R-:W4:Y:S01]  /*10410*/  LDL.LU R151, [R1+0x2b8] ;  /* 0x0002b80001977983 */ /* 0x001f220000300800 */
[----:B------:R-:W-:-:S03]  /*10420*/  FADD R0, R49, R0 ;  /* 0x0000000031007221 */ /* 0x000fc60000000000 */
[----:B------:R0:W-:Y:S04]  /*10430*/  STL [R1+0x2ac], R137 ;  /* 0x0002ac8901007387 */ /* 0x0001e80000100800 */
[----:B-1----:R-:W4:Y:S04]  /*10440*/  LDL.LU R150, [R1+0x2bc] ;  /* 0x0002bc0001967983 */ /* 0x002f280000300800 */
[----:B------:R1:W-:Y:S04]  /*10450*/  STL [R1+0x2b0], R136 ;  /* 0x0002b08801007387 */ /* 0x0003e80000100800 */
[----:B--2---:R-:W2:Y:S04]  /*10460*/  LDL.LU R149, [R1+0x2c0] ;  /* 0x0002c00001957983 */ /* 0x004ea80000300800 */
[----:B------:R1:W-:Y:S04]  /*10470*/  STL [R1+0x2b4], R0 ;  /* 0x0002b40001007387 */ /* 0x0003e80000100800 */
[----:B---3--:R-:W3:Y:S04]  /*10480*/  LDL.LU R148, [R1+0x2c4] ;  /* 0x0002c40001947983 */ /* 0x008ee80000300800 */
[----:B----4-:R-:W4:Y:S04]  /*10490*/  LDL.LU R147, [R1+0x2c8] ;  /* 0x0002c80001937983 */ /* 0x010f280000300800 */
[----:B------:R-:W4:Y:S04]  /*104a0*/  LDL.LU R146, [R1+0x2cc] ;  /* 0x0002cc0001927983 */ /* 0x000f280000300800 */
        /* <DEDUP_REMOVED lines=8> */
[----:B0-----:R-:W4:Y:S04]  /*10530*/  LDL.LU R137, [R1+0x2f0] ;  /* 0x0002f00001897983 */ /* 0x001f280000300800 */
[----:B-1----:R-:W4:Y:S04]  /*10540*/  LDL.LU R136, [R1+0x2f4] ;  /* 0x0002f40001887983 */ /* 0x002f280000300800 */
[----:B------:R-:W4:Y:S01]  /*10550*/  LDL.LU R0, [R1+0x2f8] ;  /* 0x0002f80001007983 */ /* 0x000f220000300800 */
[----:B------:R-:W-:-:S01]  /*10560*/  FADD R151, R50, R151 ;  /* 0x0000009732977221 */ /* 0x000fc20000000000 */
[----:B------:R-:W-:-:S04]  /*10570*/  FADD R150, R51, R150 ;  /* 0x0000009633967221 */ /* 0x000fc80000000000 */
[----:B------:R0:W-:Y:S01]  /*10580*/  STL [R1+0x2b8], R151 ;  /* 0x0002b89701007387 */ /* 0x0001e20000100800 */
[----:B--2---:R-:W-:-:S03]  /*10590*/  FADD R149, R52, R149 ;  /* 0x0000009534957221 */ /* 0x004fc60000000000 */
[----:B------:R1:W-:Y:S01]  /*105a0*/  STL [R1+0x2bc], R150 ;  /* 0x0002bc9601007387 */ /* 0x0003e20000100800 */
[----:B---3--:R-:W-:-:S03]  /*105b0*/  FADD R148, R53, R148 ;  /* 0x0000009435947221 */ /* 0x008fc60000000000 */
[----:B------:R2:W-:Y:S01]  /*105c0*/  STL [R1+0x2c0], R149 ;  /* 0x0002c09501007387 */ /* 0x0005e20000100800 */
[----:B----4-:R-:W-:-:S03]  /*105d0*/  FADD R147, R54, R147 ;  /* 0x0000009336937221 */ /* 0x010fc60000000000 */
        /* <DEDUP_REMOVED lines=198> */
[----:B------:R-:W-:Y:S01]  /*11240*/  STL [R1+0x3c8], R151 ;  /* 0x0003c89701007387 */ /* 0x000fe20000100800 */
[----:B--2---:R-:W-:-:S03]  /*11250*/  FADD R149, R120, R149 ;  /* 0x0000009578957221 */ /* 0x004fc60000000000 */
[----:B------:R-:W-:Y:S01]  /*11260*/  STL [R1+0x3cc], R150 ;  /* 0x0003cc9601007387 */ /* 0x000fe20000100800 */
[----:B---3--:R-:W-:-:S03]  /*11270*/  FADD R148, R121, R148 ;  /* 0x0000009479947221 */ /* 0x008fc60000000000 */
[----:B------:R-:W-:Y:S01]  /*11280*/  STL [R1+0x3d0], R149 ;  /* 0x0003d09501007387 */ /* 0x000fe20000100800 */
[----:B----4-:R-:W-:-:S03]  /*11290*/  FADD R147, R122, R147 ;  /* 0x000000937a937221 */ /* 0x010fc60000000000 */
[----:B------:R-:W-:Y:S01]  /*112a0*/  STL [R1+0x3d4], R148 ;  /* 0x0003d49401007387 */ /* 0x000fe20000100800 */
[----:B------:R-:W-:-:S03]  /*112b0*/  FADD R146, R123, R146 ;  /* 0x000000927b927221 */ /* 0x000fc60000000000 */
        /* <DEDUP_REMOVED lines=17> */
[----:B------:R-:W-:-:S01]  /*113d0*/  FADD R137, R132, R137 ;  /* 0x0000008984897221 */ /* 0x000fc20000000000 */
[----:B------:R-:W-:Y:S02]  /*113e0*/  FADD R136, R133, R136 ;  /* 0x0000008885887221 */ /* 0x000fe40000000000 */
[----:B------:R-:W-:Y:S04]  /*113f0*/  STL [R1+0x3fc], R138 ;  /* 0x0003fc8a01007387 */ /* 0x000fe80000100800 */
[----:B------:R0:W-:Y:S04]  /*11400*/  STL [R1+0x404], R136 ;  /* 0x0004048801007387 */ /* 0x0001e80000100800 */
[----:B------:R1:W-:Y:S04]  /*11410*/  STL [R1+0x400], R137 ;  /* 0x0004008901007387 */ /* 0x0003e80000100800 */
[----:B0-----:R-:W2:Y:S01]  /*11420*/  LDL.LU R136, [R1+0x40c] ;  /* 0x00040c0001887983 */ /* 0x001ea20000300800 */
[----:B------:R-:W-:-:S03]  /*11430*/  FADD R0, R134, R0 ;  /* 0x0000000086007221 */ /* 0x000fc60000000000 */
[----:B-1----:R-:W3:Y:S04]  /*11440*/  LDL.LU R137, [R1+0x410] ;  /* 0x0004100001897983 */ /* 0x002ee80000300800 */
[----:B------:R-:W4:Y:S04]  /*11450*/  LDL.LU R138, [R1+0x414] ;  /* 0x00041400018a7983 */ /* 0x000f280000300800 */
[----:B------:R0:W-:Y:S04]  /*11460*/  STL [R1+0x408], R0 ;  /* 0x0004080001007387 */ /* 0x0001e80000100800 */
        /* <DEDUP_REMOVED lines=13> */
[----:B0-----:R-:W4:Y:S01]  /*11540*/  LDL.LU R0, [R1+0x44c] ;  /* 0x00044c0001007983 */ /* 0x001f220000300800 */
[----:B--2---:R-:W-:-:S05]  /*11550*/  FADD R136, R135, R136 ;  /* 0x0000008887887221 */ /* 0x004fca0000000000 */
[----:B------:R0:W-:Y:S04]  /*11560*/  STL [R1+0x40c], R136 ;  /* 0x00040c8801007387 */ /* 0x0001e80000100800 */
[----:B0-----:R-:W3:Y:S02]  /*11570*/  LDL.LU R136, [R1+0x4ac] ;  /* 0x0004ac0001887983 */ /* 0x001ee40000300800 */
[----:B---3--:R-:W-:-:S05]  /*11580*/  FADD R137, R136, R137 ;  /* 0x0000008988897221 */ /* 0x008fca0000000000 */
[----:B------:R0:W-:Y:S04]  /*11590*/  STL [R1+0x410], R137 ;  /* 0x0004108901007387 */ /* 0x0001e80000100800 */
[----:B0-----:R-:W4:Y:S02]  /*115a0*/  LDL.LU R137, [R1+0x4a8] ;  /* 0x0004a80001897983 */ /* 0x001f240000300800 */
[----:B----4-:R-:W-:-:S05]  /*115b0*/  FADD R138, R137, R138 ;  /* 0x0000008a898a7221 */ /* 0x010fca0000000000 */
[----:B------:R0:W-:Y:S04]  /*115c0*/  STL [R1+0x414], R138 ;  /* 0x0004148a01007387 */ /* 0x0001e80000100800 */
[----:B0-----:R-:W2:Y:S02]  /*115d0*/  LDL.LU R138, [R1+0x4a4] ;  /* 0x0004a400018a7983 */ /* 0x001ea40000300800 */
[----:B--2---:R-:W-:-:S05]  /*115e0*/  FADD R139, R138, R139 ;  /* 0x0000008b8a8b7221 */ /* 0x004fca0000000000 */
        /* <DEDUP_REMOVED lines=37> */
[----:B0-----:R-:W2:Y:S01]  /*11840*/  LDL.LU R151, [R1+0x470] ;  /* 0x0004700001977983 */ /* 0x001ea20000300800 */
[----:B------:R-:W-:Y:S01]  /*11850*/  UMOV UR6, URZ ;  /* 0x0000003f00067c82 */ /* 0x000fe20008000000 */
[----:B--2---:R-:W-:-:S05]  /*11860*/  FADD R0, R0, R151 ;  /* 0x0000009700007221 */ /* 0x004fca0000000000 */
[----:B------:R0:W-:Y:S02]  /*11870*/  STL [R1+0x44c], R0 ;  /* 0x00044c0001007387 */ /* 0x0001e40000100800 */
.L_x_28:
[----:B------:R-:W-:Y:S05]  /*11880*/  @!P1 BRA `(.L_x_29) ;  /* 0x0000000000049947 */ /* 0x000fea0003800000 */
[----:B------:R-:W-:Y:S01]  /*11890*/  BPT.TRAP 0x1 ;  /* 0x000000040000795c */ /* 0x000fe20000300000 */
.L_x_29:
[----:B0-----:R-:W2:Y:S04]  /*118a0*/  LDL R0, [R1+0x450] ;  /* 0x0004500001007983 */ /* 0x001ea80000100800 */
[----:B-----5:R0:W-:Y:S04]  /*118b0*/  STL [R1+0x470], R2 ;  /* 0x0004700201007387 */ /* 0x0201e80000100800 */
[----:B0-----:R-:W3:Y:S01]  /*118c0*/  LDL R2, [R1+0x454] ;  /* 0x0004540001027983 */ /* 0x001ee20000100800 */
[----:B--2---:R-:W-:Y:S01]  /*118d0*/  ISETP.NE.AND P0, PT, R0, RZ, PT ;  /* 0x000000ff0000720c */ /* 0x004fe20003f05270 */
[----:B------:R-:W-:-:S12]  /*118e0*/  IMAD.U32 R0, RZ, RZ, UR25 ;  /* 0x00000019ff007e24 */ /* 0x000fd8000f8e00ff */
[----:B------:R-:W-:-:S05]  /*118f0*/  @P0 LEA R0, R0, UR12, 0x3 ;  /* 0x0000000c00000c11 */ /* 0x000fca000f8e18ff */
[----:B------:R-:W-:-:S05]  /*11900*/  @P0 VIADD R0, R0, 0x18 ;  /* 0x0000001800000836 */ /* 0x000fca0000000000 */
[----:B---3--:R-:W-:Y:S02]  /*11910*/  @P0 PRMT R0, R2, 0x654, R0 ;  /* 0x0000065402000816 */ /* 0x008fe40000000000 */
[----:B------:R0:W5:Y:S01]  /*11920*/  LDL.LU R2, [R1+0x470] ;  /* 0x0004700001027983 */ /* 0x0001620000300800 */
[----:B------:R-:W-:Y:S01]  /*11930*/  UISETP.GT.U32.AND UP0, UPT, UR13, 0x1, UPT ;  /* 0x000000010d00788c */ /* 0x000fe2000bf04070 */
[----:B------:R0:W-:Y:S05]  /*11940*/  @P0 SYNCS.ARRIVE.TRANS64.RED.A1T0 RZ, [R0+URZ], RZ ;  /* 0x000000ff00ff09a7 */ /* 0x0001ea000810043f */
[----:B------:R-:W-:-:S13]  /*11950*/  PLOP3.LUT P0, PT, PT, PT, UP0, 0x80, 0x0 ;  /* 0x000000000000781c */ /* 0x000fda0003f0f008 */
[----:B0-----:R-:W-:Y:S05]  /*11960*/  @P0 BRA `(.L_x_30) ;  /* 0x0000000000040947 */ /* 0x001fea0003800000 */
[----:B------:R-:W-:Y:S01]  /*11970*/  BPT.TRAP 0x1 ;  /* 0x000000040000795c */ /* 0x000fe20000300000 */
.L_x_30:
[----:B------:R-:W-:Y:S02]  /*11980*/  UISETP.GT.AND UP2, UPT, UR26, 0x1, UPT ;  /* 0x000000011a00788c */ /* 0x000fe4000bf44270 */
[----:B------:R-:W-:Y:S02]  /*11990*/  UIADD3 UR23, UR23, 0x1, URZ ;  /* 0x0000000117177890 */ /* 0x000fe4000fffe03f */
[----:B------:R-:W-:Y:S02]  /*119a0*/  UIADD3 UR25, UR25, 0x1, URZ ;  /* 0x0000000119197890 */ /* 0x000fe4000fffe03f */
[----:B------:R-:W-:Y:S01]  /*119b0*/  PLOP3.LUT P0, PT, PT, PT, UP2, 0x80, 0x0 ;  /* 0x000000000000781c */ /* 0x000fe20003f0f028 */
[----:B------:R-:W-:Y:S02]  /*119c0*/  UISETP.NE.AND UP0, UPT, UR23, 0x3, UPT ;  /* 0x000000031700788c */ /* 0x000fe4000bf05270 */
[----:B------:R-:W-:Y:S02]  /*119d0*/  UIADD3 UR16, UR26, -0x1, URZ ;  /* 0xffffffff1a107890 */ /* 0x000fe4000fffe03f */
[----:B------:R-:W-:-:S02]  /*119e0*/  USEL UR8, URZ, 0x1, UP0 ;  /* 0x000000013f087887 */ /* 0x000fc40008000000 */
[----:B------:R-:W-:Y:S02]  /*119f0*/  UISETP.NE.AND UP1, UPT, UR25, 0x3, UPT ;  /* 0x000000031900788c */ /* 0x000fe4000bf25270 */
[----:B------:R-:W-:Y:S02]  /*11a00*/  ULOP3.LUT UR24, UR24, UR8, URZ, 0x3c, !UPT ;  /* 0x0000000818187292 */ /* 0x000fe4000f8e3c3f */
[----:B------:R-:W-:Y:S02]  /*11a10*/  USEL UR23, UR23, URZ, UP0 ;  /* 0x0000003f17177287 */ /* 0x000fe40008000000 */
[----:B------:R-:W-:Y:S01]  /*11a20*/  USEL UR25, UR25, URZ, UP1 ;  /* 0x0000003f19197287 */ /* 0x000fe20008800000 */
[----:B------:R-:W-:Y:S01]  /*11a30*/  UMOV UR8, 0x1 ;  /* 0x0000000100087882 */ /* 0x000fe20000000000 */
[----:B------:R-:W-:Y:S01]  /*11a40*/  UMOV UR26, UR16 ;  /* 0x00000010001a7c82 */ /* 0x000fe20008000000 */
[----:B------:R-:W-:Y:S09]  /*11a50*/  @P0 BRA `(.L_x_31) ;  /* 0xffffff74006c0947 */ /* 0x000ff2000383ffff */
.L_x_23:
[----:B------:R-:W-:-:S04]  /*11a60*/  UISETP.NE.AND UP0, UPT, UR6, URZ, UPT ;  /* 0x0000003f0600728c */ /* 0x000fc8000bf05270 */
[----:B------:R-:W-:-:S06]  /*11a70*/  USEL UR6, URZ, 0x1, !UP0 ;  /* 0x000000013f067887 */ /* 0x000fcc000c000000 */
[----:B------:R-:W-:-:S13]  /*11a80*/  ISETP.NE.AND P0, PT, RZ, UR6, PT ;  /* 0x00000006ff007c0c */ /* 0x000fda000bf05270 */
[----:B------:R-:W-:Y:S05]  /*11a90*/  @!P0 BRA `(.L_x_32) ;  /* 0x0000003800188947 */ /* 0x000fea0003800000 */
[----:B------:R2:W-:Y:S04]  /*11aa0*/  STL [R1+0x628], R41 ;  /* 0x0006282901007387 */ /* 0x0005e80000100800 */
[----:B--2---:R-:W2:Y:S04]  /*11ab0*/  LDL.LU R41, [R1] ;  /* 0x0000000001297983 */ /* 0x004ea80000300800 */
[----:B------:R3:W-:Y:S04]  /*11ac0*/  STL [R1+0x624], R42 ;  /* 0x0006242a01007387 */ /* 0x0007e80000100800 */
[----:B---3--:R-:W3:Y:S04]  /*11ad0*/  LDL.LU R42, [R1+0x4] ;  /* 0x00000400012a7983 */ /* 0x008ee80000300800 */
[----:B------:R4:W-:Y:S04]  /*11ae0*/  STL [R1+0x620], R43 ;  /* 0x0006202b01007387 */ /* 0x0009e80000100800 */
[----:B----4-:R-:W4:Y:S04]  /*11af0*/  LDL.LU R43, [R1+0x8] ;  /* 0x00000800012b7983 */ /* 0x010f280000300800 */
[----:B------:R0:W-:Y:S04]  /*11b00*/  STL [R1+0x61c], R44 ;  /* 0x00061c2c01007387 */ /* 0x0001e80000100800 */
[----:B0-----:R-:W4:Y:S04]  /*11b10*/  LDL.LU R44, [R1+0xc] ;  /* 0x00000c00012c7983 */ /* 0x001f280000300800 */
        /* <DEDUP_REMOVED lines=144> */
[----:B------:R-:W4:Y:S04]  /*12420*/  LDL.LU R0, [R1+0x204] ;  /* 0x0002040001007983 */ /* 0x000f280000300800 */
        /* <DEDUP_REMOVED lines=69> */
[----:B0-----:R-:W4:Y:S01]  /*12880*/  LDL.LU R151, [R1+0x130] ;  /* 0x0001300001977983 */ /* 0x001f220000300800 */
[----:B--2--5:R-:W-:Y:S01]  /*12890*/  FADD R2, R41, R2 ;  /* 0x0000000229027221 */ /* 0x024fe20000000000 */
[----:B---3--:R-:W-:Y:S01]  /*128a0*/  FADD R3, R42, R3 ;  /* 0x000000032a037221 */ /* 0x008fe20000000000 */
[----:B----4-:R-:W-:Y:S01]  /*128b0*/  FADD R4, R43, R4 ;  /* 0x000000042b047221 */ /* 0x010fe20000000000 */
[----:B------:R-:W2:Y:S01]  /*128c0*/  LDL.LU R41, [R1+0x628] ;  /* 0x0006280001297983 */ /* 0x000ea20000300800 */
[----:B------:R-:W-:Y:S01]  /*128d0*/  FADD R5, R44, R5 ;  /* 0x000000052c057221 */ /* 0x000fe20000000000 */
[----:B------:R-:W-:-:S02]  /*128e0*/  FADD R6, R45, R6 ;  /* 0x000000062d067221 */ /* 0x000fc40000000000 */
[----:B------:R-:W3:Y:S01]  /*128f0*/  LDL.LU R42, [R1+0x624] ;  /* 0x00062400012a7983 */ /* 0x000ee20000300800 */
[----:B------:R-:W-:-:S03]  /*12900*/  FADD R7, R46, R7 ;  /* 0x000000072e077221 */ /* 0x000fc60000000000 */
[----:B------:R-:W4:Y:S01]  /*12910*/  LDL.LU R43, [R1+0x620] ;  /* 0x00062000012b7983 */ /* 0x000f220000300800 */
[----:B------:R-:W-:-:S03]  /*12920*/  FADD R8, R47, R8 ;  /* 0x000000082f087221 */ /* 0x000fc60000000000 */
[----:B------:R-:W2:Y:S01]  /*12930*/  LDL.LU R44, [R1+0x61c] ;  /* 0x00061c00012c7983 */ /* 0x000ea20000300800 */
[----:B------:R-:W-:-:S03]  /*12940*/  FADD R9, R48, R9 ;  /* 0x0000000930097221 */ /* 0x000fc60000000000 */
        /* <DEDUP_REMOVED lines=133> */
[----:B------:R-:W-:Y:S01]  /*131a0*/  FADD R204, R115, R204 ;  /* 0x000000cc73cc7221 */ /* 0x000fe20000000000 */
[----:B------:R-:W-:Y:S02]  /*131b0*/  FADD R118, R119, R118 ;  /* 0x0000007677767221 */ /* 0x000fe40000000000 */
[----:B------:R-:W2:Y:S01]  /*131c0*/  LDL.LU R112, [R1+0x50c] ;  /* 0x00050c0001707983 */ /* 0x000ea20000300800 */
[----:B------:R-:W-:-:S03]  /*131d0*/  FADD R205, R116, R205 ;  /* 0x000000cd74cd7221 */ /* 0x000fc60000000000 */
[----:B------:R-:W2:Y:S01]  /*131e0*/  LDL.LU R113, [R1+0x508] ;  /* 0x0005080001717983 */ /* 0x000ea20000300800 */
[----:B------:R-:W-:-:S03]  /*131f0*/  FADD R0, R117, R0 ;  /* 0x0000000075007221 */ /* 0x000fc60000000000 */
[----:B------:R-:W2:Y:S01]  /*13200*/  LDL.LU R114, [R1+0x504] ;  /* 0x0005040001727983 */ /* 0x000ea20000300800 */
[----:B------:R-:W-:-:S03]  /*13210*/  FADD R208, R149, R208 ;  /* 0x000000d095d07221 */ /* 0x000fc60000000000 */
[----:B------:R-:W2:Y:S04]  /*13220*/  LDL.LU R115, [R1+0x500] ;  /* 0x0005000001737983 */ /* 0x000ea80000300800 */
[----:B------:R-:W2:Y:S01]  /*13230*/  LDL.LU R116, [R1+0x4fc] ;  /* 0x0004fc0001747983 */ /* 0x000ea20000300800 */
[----:B------:R-:W-:Y:S01]  /*13240*/  FADD R207, R150, R207 ;  /* 0x000000cf96cf7221 */ /* 0x000fe20000000000 */
[----:B------:R-:W-:Y:S01]  /*13250*/  FADD R206, R151, R206 ;  /* 0x000000ce97ce7221 */ /* 0x000fe20000000000 */
[----:B------:R-:W-:Y:S01]  /*13260*/  FADD R237, R120, R237 ;  /* 0x000000ed78ed7221 */ /* 0x000fe20000000000 */
[----:B------:R-:W3:Y:S01]  /*13270*/  LDL.LU R117, [R1+0x1b8] ;  /* 0x0001b80001757983 */ /* 0x000ee20000300800 */
[----:B------:R-:W-:Y:S01]  /*13280*/  FADD R236, R121, R236 ;  /* 0x000000ec79ec7221 */ /* 0x000fe20000000000 */
[----:B------:R-:W-:Y:S01]  /*13290*/  FADD R235, R122, R235 ;  /* 0x000000eb7aeb7221 */ /* 0x000fe20000000000 */
[----:B------:R-:W-:Y:S01]  /*132a0*/  FADD R234, R123, R234 ;  /* 0x000000ea7bea7221 */ /* 0x000fe20000000000 */
[----:B------:R-:W3:Y:S01]  /*132b0*/  LDL.LU R149, [R1+0x208] ;  /* 0x0002080001957983 */ /* 0x000ee20000300800 */
[----:B------:R-:W-:Y:S01]  /*132c0*/  FADD R233, R124, R233 ;  /* 0x000000e97ce97221 */ /* 0x000fe20000000000 */
[----:B------:R-:W-:Y:S01]  /*132d0*/  FADD R232, R125, R232 ;  /* 0x000000e87de87221 */ /* 0x000fe20000000000 */
[----:B------:R-:W-:Y:S01]  /*132e0*/  FADD R231, R126, R231 ;  /* 0x000000e77ee77221 */ /* 0x000fe20000000000 */
[----:B------:R0:W-:Y:S01]  /*132f0*/  STL [R1+0x200], R118 ;  /* 0x0002007601007387 */ /* 0x0001e20000100800 */
[----:B------:R-:W-:Y:S01]  /*13300*/  FADD R230, R127, R230 ;  /* 0x000000e67fe67221 */ /* 0x000fe20000000000 */
        /* <DEDUP_REMOVED lines=8> */
[----:B0-----:R-:W4:Y:S01]  /*13390*/  LDL.LU R118, [R1+0x1bc] ;  /* 0x0001bc0001767983 */ /* 0x001f220000300800 */
[----:B------:R-:W-:Y:S01]  /*133a0*/  FADD R215, R142, R215 ;  /* 0x000000d78ed77221 */ /* 0x000fe20000000000 */
[----:B------:R-:W-:Y:S01]  /*133b0*/  FADD R224, R133, R224 ;  /* 0x000000e085e07221 */ /* 0x000fe20000000000 */
[----:B------:R-:W-:Y:S01]  /*133c0*/  FADD R214, R143, R214 ;  /* 0x000000d68fd67221 */ /* 0x000fe20000000000 */
[----:B------:R0:W-:Y:S01]  /*133d0*/  STL [R1+0x204], R0 ;  /* 0x0002040001007387 */ /* 0x0001e20000100800 */
[----:B------:R-:W-:Y:S01]  /*133e0*/  FADD R223, R134, R223 ;  /* 0x000000df86df7221 */ /* 0x000fe20000000000 */
[----:B------:R-:W-:Y:S01]  /*133f0*/  FADD R213, R144, R213 ;  /* 0x000000d590d57221 */ /* 0x000fe20000000000 */
[----:B------:R-:W-:Y:S01]  /*13400*/  FADD R222, R135, R222 ;  /* 0x000000de87de7221 */ /* 0x000fe20000000000 */
[----:B------:R-:W4:Y:S01]  /*13410*/  LDL.LU R150, [R1+0x20c] ;  /* 0x00020c0001967983 */ /* 0x000f220000300800 */
[----:B------:R-:W-:Y:S01]  /*13420*/  FADD R212, R145, R212 ;  /* 0x000000d491d47221 */ /* 0x000fe20000000000 */
[----:B------:R-:W-:Y:S01]  /*13430*/  FADD R221, R136, R221 ;  /* 0x000000dd88dd7221 */ /* 0x000fe20000000000 */
[----:B------:R-:W-:Y:S01]  /*13440*/  FADD R211, R146, R211 ;  /* 0x000000d392d37221 */ /* 0x000fe20000000000 */
[----:B------:R-:W2:Y:S01]  /*13450*/  LDL.LU R119, [R1+0x1c0] ;  /* 0x0001c00001777983 */ /* 0x000ea20000300800 */
[----:B------:R-:W-:Y:S01]  /*13460*/  FADD R220, R137, R220 ;  /* 0x000000dc89dc7221 */ /* 0x000fe20000000000 */
[----:B------:R-:W-:Y:S01]  /*13470*/  FADD R210, R147, R210 ;  /* 0x000000d293d27221 */ /* 0x000fe20000000000 */
[----:B------:R-:W-:Y:S01]  /*13480*/  FADD R219, R138, R219 ;  /* 0x000000db8adb7221 */ /* 0x000fe20000000000 */
[----:B------:R-:W2:Y:S01]  /*13490*/  LDL.LU R151, [R1+0x210] ;  /* 0x0002100001977983 */ /* 0x000ea20000300800 */
[----:B------:R-:W-:-:S03]  /*134a0*/  FADD R209, R148, R209 ;  /* 0x000000d194d17221 */ /* 0x000fc60000000000 */
[----:B------:R-:W2:Y:S04]  /*134b0*/  LDL.LU R120, [R1+0x1c4] ;  /* 0x0001c40001787983 */ /* 0x000ea80000300800 */
[----:B0-----:R-:W2:Y:S04]  /*134c0*/  LDL.LU R0, [R1+0x214] ;  /* 0x0002140001007983 */ /* 0x001ea80000300800 */
        /* <DEDUP_REMOVED lines=28> */
[----:B---3--:R-:W-:-:S03]  /*13690*/  FADD R149, R117, R149 ;  /* 0x0000009575957221 */ /* 0x008fc60000000000 */
[----:B------:R-:W3:Y:S04]  /*136a0*/  LDL.LU R117, [R1+0x4f8] ;  /* 0x0004f80001757983 */ /* 0x000ee80000300800 */
[----:B------:R0:W-:Y:S04]  /*136b0*/  STL [R1+0x208], R149 ;  /* 0x0002089501007387 */ /* 0x0001e80000100800 */
[----:B0-----:R-:W3:Y:S01]  /*136c0*/  LDL.LU R149, [R1+0x250] ;  /* 0x0002500001957983 */ /* 0x001ee20000300800 */
[----:B----4-:R-:W-:-:S03]  /*136d0*/  FADD R150, R118, R150 ;  /* 0x0000009676967221 */ /* 0x010fc60000000000 */
[----:B------:R-:W4:Y:S04]  /*136e0*/  LDL.LU R118, [R1+0x4f4] ;  /* 0x0004f40001767983 */ /* 0x000f280000300800 */
[----:B------:R0:W-:Y:S01]  /*136f0*/  STL [R1+0x20c], R150 ;  /* 0x00020c9601007387 */ /* 0x0001e20000100800 */
[----:B--2---:R-:W-:-:S03]  /*13700*/  FADD R151, R119, R151 ;  /* 0x0000009777977221 */ /* 0x004fc60000000000 */
[----:B0-----:R-:W2:Y:S04]  /*13710*/  LDL.LU R150, [R1+0x254] ;  /* 0x0002540001967983 */ /* 0x001ea80000300800 */
[----:B------:R-:W4:Y:S04]  /*13720*/  LDL.LU R119, [R1+0x4f0] ;  /* 0x0004f00001777983 */ /* 0x000f280000300800 */
[----:B------:R0:W-:Y:S04]  /*13730*/  STL [R1+0x210], R151 ;  /* 0x0002109701007387 */ /* 0x0001e80000100800 */
[----:B0-----:R-:W4:Y:S01]  /*13740*/  LDL.LU R151, [R1+0x258] ;  /* 0x0002580001977983 */ /* 0x001f220000300800 */
[----:B------:R-:W-:Y:S01]  /*13750*/  FADD R0, R120, R0 ;  /* 0x0000000078007221 */ /* 0x000fe20000000000 */
[----:B------:R-:W-:-:S02]  /*13760*/  FADD R122, R121, R122 ;  /* 0x0000007a797a7221 */ /* 0x000fc40000000000 */
[----:B------:R-:W4:Y:S01]  /*13770*/  LDL.LU R120, [R1+0x4ec] ;  /* 0x0004ec0001787983 */ /* 0x000f220000300800 */
[----:B------:R-:W-:-:S03]  /*13780*/  FADD R124, R123, R124 ;  /* 0x0000007c7b7c7221 */ /* 0x000fc60000000000 */
[----:B------:R0:W-:Y:S01]  /*13790*/  STL [R1+0x214], R0 ;  /* 0x0002140001007387 */ /* 0x0001e20000100800 */
[----:B------:R-:W-:-:S03]  /*137a0*/  FADD R126, R125, R126 ;  /* 0x0000007e7d7e7221 */ /* 0x000fc60000000000 */
[----:B0-----:R-:W4:Y:S04]  /*137b0*/  LDL.LU R0, [R1+0x25c] ;  /* 0x00025c0001007983 */ /* 0x001f280000300800 */
[----:B------:R-:W4:Y:S04]  /*137c0*/  LDL.LU R121, [R1+0x4e8] ;  /* 0x0004e80001797983 */ /* 0x000f280000300800 */
[----:B------:R0:W-:Y:S01]  /*137d0*/  STL [R1+0x218], R122 ;  /* 0x0002187a01007387 */ /* 0x0001e20000100800 */
[----:B------:R-:W-:Y:S01]  /*137e0*/  FADD R128, R127, R128 ;  /* 0x000000807f807221 */ /* 0x000fe20000000000 */
[----:B------:R-:W-:-:S02]  /*137f0*/  FADD R139, R129, R139 ;  /* 0x0000008b818b7221 */ /* 0x000fc40000000000 */
[----:B0-----:R-:W4:Y:S04]  /*13800*/  LDL.LU R122, [R1+0x4e4] ;  /* 0x0004e400017a7983 */ /* 0x001f280000300800 */
[----:B------:R-:W4:Y:S04]  /*13810*/  LDL.LU R123, [R1+0x4e0] ;  /* 0x0004e000017b7983 */ /* 0x000f280000300800 */
[----:B------:R0:W-:Y:S01]  /*13820*/  STL [R1+0x21c], R124 ;  /* 0x00021c7c01007387 */ /* 0x0001e20000100800 */
[----:B------:R-:W-:-:S03]  /*13830*/  FADD R140, R130, R140 ;  /* 0x0000008c828c7221 */ /* 0x000fc60000000000 */
        /* <DEDUP_REMOVED lines=34> */
[----:B------:R0:W-:Y:S04]  /*13a60*/  STL [R1+0x240], R145 ;  /* 0x0002409101007387 */ /* 0x0001e80000100800 */
[----:B0-----:R-:W4:Y:S04]  /*13a70*/  LDL.LU R145, [R1+0x278] ;  /* 0x0002780001917983 */ /* 0x001f280000300800 */
[----:B------:R-:W4:Y:S04]  /*13a80*/  LDL.LU R136, [R1+0x4ac] ;  /* 0x0004ac0001887983 */ /* 0x000f280000300800 */
[----:B------:R0:W-:Y:S04]  /*13a90*/  STL [R1+0x244], R146 ;  /* 0x0002449201007387 */ /* 0x0001e80000100800 */
[----:B0-----:R-:W4:Y:S04]  /*13aa0*/  LDL.LU R146, [R1+0x27c] ;  /* 0x00027c0001927983 */ /* 0x001f280000300800 */
[----:B------:R-:W4:Y:S04]  /*13ab0*/  LDL.LU R137, [R1+0x4a8] ;  /* 0x0004a80001897983 */ /* 0x000f280000300800 */
[----:B------:R0:W-:Y:S04]  /*13ac0*/  STL [R1+0x248], R147 ;  /* 0x0002489301007387 */ /* 0x0001e80000100800 */
[----:B0-----:R-:W4:Y:S04]  /*13ad0*/  LDL.LU R147, [R1+0x280] ;  /* 0x0002800001937983 */ /* 0x001f280000300800 */
[----:B------:R-:W4:Y:S01]  /*13ae0*/  LDL.LU R138, [R1+0x4a4] ;  /* 0x0004a400018a7983 */ /* 0x000f220000300800 */
[----:B---3--:R-:W-:-:S03]  /*13af0*/  FADD R149, R24, R149 ;  /* 0x0000009518957221 */ /* 0x008fc60000000000 */
[----:B------:R0:W-:Y:S04]  /*13b00*/  STL [R1+0x24c], R148 ;  /* 0x00024c9401007387 */ /* 0x0001e80000100800 */
[----:B0-----:R-:W3:Y:S04]  /*13b10*/  LDL.LU R148, [R1+0x284] ;  /* 0x0002840001947983 */ /* 0x001ee80000300800 */
[----:B------:R0:W-:Y:S01]  /*13b20*/  STL [R1+0x250], R149 ;  /* 0x0002509501007387 */ /* 0x0001e20000100800 */
[----:B--2---:R-:W-:-:S03]  /*13b30*/  FADD R150, R25, R150 ;  /* 0x0000009619967221 */ /* 0x004fc60000000000 */
[----:B0-----:R-:W2:Y:S04]  /*13b40*/  LDL.LU R149, [R1+0x288] ;  /* 0x0002880001957983 */ /* 0x001ea80000300800 */
[----:B------:R0:W-:Y:S04]  /*13b50*/  STL [R1+0x254], R150 ;  /* 0x0002549601007387 */ /* 0x0001e80000100800 */
[----:B0-----:R-:W2:Y:S01]  /*13b60*/  LDL.LU R150, [R1+0x28c] ;  /* 0x00028c0001967983 */ /* 0x001ea20000300800 */
[----:B----4-:R-:W-:-:S05]  /*13b70*/  FADD R151, R26, R151 ;  /* 0x000000971a977221 */ /* 0x010fca0000000000 */
[----:B------:R0:W-:Y:S04]  /*13b80*/  STL [R1+0x258], R151 ;  /* 0x0002589701007387 */ /* 0x0001e80000100800 */
[----:B0-----:R-:W4:Y:S01]  /*13b90*/  LDL.LU R151, [R1+0x290] ;  /* 0x0002900001977983 */ /* 0x001f220000300800 */
[----:B------:R-:W-:-:S03]  /*13ba0*/  FADD R0, R27, R0 ;  /* 0x000000001b007221 */ /* 0x000fc60000000000 */
[----:B------:R-:W4:Y:S04]  /*13bb0*/  LDL.LU R27, [R1+0x2c8] ;  /* 0x0002c800011b7983 */ /* 0x000f280000300800 */
[----:B------:R-:W4:Y:S04]  /*13bc0*/  LDL.LU R26, [R1+0x2cc] ;  /* 0x0002cc00011a7983 */ /* 0x000f280000300800 */
[----:B------:R-:W4:Y:S04]  /*13bd0*/  LDL.LU R25, [R1+0x2d0] ;  /* 0x0002d00001197983 */ /* 0x000f280000300800 */
[----:B------:R0:W-:Y:S04]  /*13be0*/  STL [R1+0x25c], R0 ;  /* 0x00025c0001007387 */ /* 0x0001e80000100800 */
[----:B------:R-:W4:Y:S04]  /*13bf0*/  LDL.LU R24, [R1+0x2d4] ;  /* 0x0002d40001187983 */ /* 0x000f280000300800 */
[----:B0-----:R-:W4:Y:S01]  /*13c00*/  LDL.LU R0, [R1+0x2d8] ;  /* 0x0002d80001007983 */ /* 0x001f220000300800 */
[----:B------:R-:W-:-:S05]  /*13c10*/  FADD R139, R28, R139 ;  /* 0x0000008b1c8b7221 */ /* 0x000fca0000000000 */
[----:B------:R0:W-:Y:S04]  /*13c20*/  STL [R1+0x260], R139 ;  /* 0x0002608b01007387 */ /* 0x0001e80000100800 */
[----:B0-----:R-:W4:Y:S01]  /*13c30*/  LDL.LU R139, [R1+0x4a0] ;  /* 0x0004a000018b7983 */ /* 0x001f220000300800 */
[----:B------:R-:W-:-:S03]  /*13c40*/  FADD R140, R29, R140 ;  /* 0x0000008c1d8c7221 */ /* 0x000fc60000000000 */
[----:B------:R-:W4:Y:S04]  /*13c50*/  LDL.LU R28, [R1+0x2c4] ;  /* 0x0002c400011c7983 */ /* 0x000f280000300800 */
        /* <DEDUP_REMOVED lines=30> */
[----:B---3--:R-:W-:-:S03]  /*13e40*/  FADD R148, R37, R148 ;  /* 0x0000009425947221 */ /* 0x008fc60000000000 */
[----:B------:R-:W3:Y:S04]  /*13e50*/  LDL.LU R36, [R1+0x2a4] ;  /* 0x0002a40001247983 */ /* 0x000ee80000300800 */
[----:B------:R0:W-:Y:S01]  /*13e60*/  STL [R1+0x284], R148 ;  /* 0x0002849401007387 */ /* 0x0001e20000100800 */
[----:B--2---:R-:W-:-:S03]  /*13e70*/  FADD R149, R38, R149 ;  /* 0x0000009526957221 */ /* 0x004fc60000000000 */
[----:B0-----:R-:W2:Y:S04]  /*13e80*/  LDL.LU R148, [R1+0x47c] ;  /* 0x00047c0001947983 */ /* 0x001ea80000300800 */
[----:B------:R-:W2:Y:S04]  /*13e90*/  LDL.LU R37, [R1+0x2a0] ;  /* 0x0002a00001257983 */ /* 0x000ea80000300800 */
[----:B------:R0:W-:Y:S01]  /*13ea0*/  STL [R1+0x288], R149 ;  /* 0x0002889501007387 */ /* 0x0001e20000100800 */
[----:B------:R-:W-:-:S03]  /*13eb0*/  FADD R150, R39, R150 ;  /* 0x0000009627967221 */ /* 0x000fc60000000000 */
[----:B0-----:R-:W2:Y:S04]  /*13ec0*/  LDL.LU R149, [R1+0x478] ;  /* 0x0004780001957983 */ /* 0x001ea80000300800 */
[----:B------:R-:W2:Y:S04]  /*13ed0*/  LDL.LU R38, [R1+0x29c] ;  /* 0x00029c0001267983 */ /* 0x000ea80000300800 */
[----:B------:R0:W-:Y:S01]  /*13ee0*/  STL [R1+0x28c], R150 ;  /* 0x00028c9601007387 */ /* 0x0001e20000100800 */
[----:B----4-:R-:W-:-:S03]  /*13ef0*/  FADD R151, R40, R151 ;  /* 0x0000009728977221 */ /* 0x010fc60000000000 */
[----:B0-----:R-:W4:Y:S04]  /*13f00*/  LDL.LU R150, [R1+0x474] ;  /* 0x0004740001967983 */ /* 0x001f280000300800 */
[----:B------:R-:W4:Y:S04]  /*13f10*/  LDL.LU R39, [R1+0x298] ;  /* 0x0002980001277983 */ /* 0x000f280000300800 */
[----:B------:R0:W-:Y:S04]  /*13f20*/  STL [R1+0x290], R151 ;  /* 0x0002909701007387 */ /* 0x0001e80000100800 */
[----:B0-----:R-:W4:Y:S04]  /*13f30*/  LDL.LU R151, [R1+0x470] ;  /* 0x0004700001977983 */ /* 0x001f280000300800 */
[----:B------:R-:W4:Y:S01]  /*13f40*/  LDL.LU R40, [R1+0x294] ;  /* 0x0002940001287983 */ /* 0x000f220000300800 */
        /* <DEDUP_REMOVED lines=13> */
[----:B---3--:R-:W-:Y:S01]  /*14020*/  FADD R36, R45, R36 ;  /* 0x000000242d247221 */ /* 0x008fe20000000000 */
[----:B--2---:R-:W-:Y:S01]  /*14030*/  FADD R37, R44, R37 ;  /* 0x000000252c257221 */ /* 0x004fe20000000000 */
[----:B------:R-:W-:Y:S01]  /*14040*/  FADD R38, R43, R38 ;  /* 0x000000262b267221 */ /* 0x000fe20000000000 */
[----:B----4-:R-:W-:Y:S01]  /*14050*/  FADD R39, R42, R39 ;  /* 0x000000272a277221 */ /* 0x010fe20000000000 */
[----:B------:R-:W-:-:S05]  /*14060*/  FADD R40, R41, R40 ;  /* 0x0000002829287221 */ /* 0x000fca0000000000 */
[----:B------:R0:W-:Y:S04]  /*14070*/  STL [R1+0x294], R40 ;  /* 0x0002942801007387 */ /* 0x0001e80000100800 */
        /* <DEDUP_REMOVED lines=14> */
[----:B------:R-:W4:Y:S04]  /*14160*/  LDL.LU R53, [R1+0x2dc] ;  /* 0x0002dc0001357983 */ /* 0x000f280000300800 */
[----:B------:R1:W-:Y:S04]  /*14170*/  STL [R1+0x2d0], R25 ;  /* 0x0002d01901007387 */ /* 0x0003e80000100800 */
[----:B------:R-:W4:Y:S04]  /*14180*/  LDL.LU R52, [R1+0x2e0] ;  /* 0x0002e00001347983 */ /* 0x000f280000300800 */
[----:B------:R1:W-:Y:S04]  /*14190*/  STL [R1+0x2d4], R24 ;  /* 0x0002d41801007387 */ /* 0x0003e80000100800 */
        /* <DEDUP_REMOVED lines=13> */
[----:B--2---:R-:W2:Y:S04]  /*14270*/  LDL.LU R39, [R1+0x314] ;  /* 0x0003140001277983 */ /* 0x004ea80000300800 */
[----:B---3--:R-:W3:Y:S04]  /*14280*/  LDL.LU R38, [R1+0x318] ;  /* 0x0003180001267983 */ /* 0x008ee80000300800 */
[----:B----4-:R-:W4:Y:S04]  /*14290*/  LDL.LU R37, [R1+0x31c] ;  /* 0x00031c0001257983 */ /* 0x010f280000300800 */
[----:B-1----:R-:W4:Y:S04]  /*142a0*/  LDL.LU R36, [R1+0x320] ;  /* 0x0003200001247983 */ /* 0x002f280000300800 */
        /* <DEDUP_REMOVED lines=12> */
[----:B------:R-:W4:Y:S01]  /*14370*/  LDL.LU R0, [R1+0x354] ;  /* 0x0003540001007983 */ /* 0x000f220000300800 */
[----:B------:R-:W-:Y:S01]  /*14380*/  FADD R53, R59, R53 ;  /* 0x000000353b357221 */ /* 0x000fe20000000000 */
        /* <DEDUP_REMOVED lines=74> */
[----:B--2---:R-:W2:Y:S04]  /*14830*/  LDL.LU R40, [R1+0x38c] ;  /* 0x00038c0001287983 */ /* 0x004ea80000300800 */
        /* <DEDUP_REMOVED lines=167> */
[----:B------:R-:W-:Y:S01]  /*152b0*/  FADD R24, R150, R24 ;  /* 0x0000001896187221 */ /* 0x000fe20000000000 */
[----:B------:R-:W-:-:S05]  /*152c0*/  FADD R0, R0, R151 ;  /* 0x0000009700007221 */ /* 0x000fca0000000000 */
[----:B------:R0:W-:Y:S04]  /*152d0*/  STL [R1+0x44c], R0 ;  /* 0x00044c0001007387 */ /* 0x0001e80000100800 */
[----:B------:R0:W-:Y:S04]  /*152e0*/  STL [R1+0x444], R25 ;  /* 0x0004441901007387 */ /* 0x0001e80000100800 */
[----:B------:R0:W-:Y:S02]  /*152f0*/  STL [R1+0x448], R24 ;  /* 0x0004481801007387 */ /* 0x0001e40000100800 */
.L_x_32:
[----:B0-----:R-:W0:Y:S02]  /*15300*/  LDC R0, c[0x0][0x28c] ;  /* 0x0000a300ff007b82 */ /* 0x001e240000000800 */
[----:B0-----:R-:W-:-:S13]  /*15310*/  ISETP.GE.AND P0, PT, R0, 0x1, PT ;  /* 0x000000010000780c */ /* 0x001fda0003f06270 */
[----:B------:R-:W-:Y:S05]  /*15320*/  @!P0 BRA `(.L_x_33) ;  /* 0x0000000000648947 */ /* 0x000fea0003800000 */
[----:B------:R-:W-:-:S06]  /*15330*/  UISETP.NE.AND UP0, UPT, UR22, 0x3, UPT ;  /* 0x000000031600788c */ /* 0x000fcc000bf05270 */
[----:B------:R-:W-:-:S13]  /*15340*/  PLOP3.LUT P0, PT, PT, PT, UP0, 0x80, 0x0 ;  /* 0x000000000000781c */ /* 0x000fda0003f0f008 */
[----:B------:R-:W-:Y:S05]  /*15350*/  @!P0 BRA `(.L_x_34) ;  /* 0x0000000000048947 */ /* 0x000fea0003800000 */
[----:B------:R-:W-:Y:S01]  /*15360*/  BPT.TRAP 0x1 ;  /* 0x000000040000795c */ /* 0x000fe20000300000 */
.L_x_34:
[----:B------:R-:W2:Y:S01]  /*15370*/  LDL R0, [R1+0x450] ;  /* 0x0004500001007983 */ /* 0x000ea20000100800 */
[----:B------:R-:W-:Y:S01]  /*15380*/  BSSY B0, `(.L_x_35) ;  /* 0x000000f000007945 */ /* 0x000fe20003800000 */
[----:B--2---:R-:W-:-:S13]  /*15390*/  ISETP.NE.AND P0, PT, R0, RZ, PT ;  /* 0x000000ff0000720c */ /* 0x004fda0003f05270 */
[----:B------:R-:W-:Y:S05]  /*153a0*/  @!P0 BRA `(.L_x_36) ;  /* 0x0000000000308947 */ /* 0x000fea0003800000 */
[----:B------:R-:W2:Y:S01]  /*153b0*/  LDL R24, [R1+0x454] ;  /* 0x0004540001187983 */ /* 0x000ea20000100800 */
[----:B------:R-:W-:-:S04]  /*153c0*/  UISETP.LT.AND UP0, UPT, UR10, 0x1, UPT ;  /* 0x000000010a00788c */ /* 0x000fc8000bf01270 */
[----:B------:R-:W-:-:S04]  /*153d0*/  USEL UR8, UR10, 0x1, UP0 ;  /* 0x000000010a087887 */ /* 0x000fc80008000000 */
[----:B------:R-:W-:-:S04]  /*153e0*/  UIADD3 UR8, UR5, UR10, -UR8 ;  /* 0x0000000a05087290 */ /* 0x000fc8000fffe808 */
[----:B------:R-:W-:-:S04]  /*153f0*/  UIMAD.WIDE.U32 UR6, UR8, -0x55555555, URZ ;  /* 0xaaaaaaab080678a5 */ /* 0x000fc8000f8e003f */
[----:B------:R-:W-:-:S04]  /*15400*/  USHF.R.U32.HI UR6, URZ, 0x1, UR7 ;  /* 0x000000013f067899 */ /* 0x000fc80008011607 */
[----:B------:R-:W-:-:S04]  /*15410*/  UIMAD UR8, UR6, -0x3, UR8 ;  /* 0xfffffffd060878a4 */ /* 0x000fc8000f8e0208 */
[----:B------:R-:W-:-:S04]  /*15420*/  ULEA UR8, UR8, UR12, 0x3 ;  /* 0x0000000c08087291 */ /* 0x000fc8000f8e183f */
[----:B------:R-:W-:-:S06]  /*15430*/  UIADD3 UR8, UR8, 0x18, URZ ;  /* 0x0000001808087890 */ /* 0x000fcc000fffe03f */
[----:B------:R-:W-:-:S05]  /*15440*/  IMAD.U32 R0, RZ, RZ, UR8 ;  /* 0x00000008ff007e24 */ /* 0x000fca000f8e00ff */
[----:B--2---:R-:W-:-:S04]  /*15450*/  PRMT R0, R24, 0x654, R0 ;  /* 0x0000065418007816 */ /* 0x004fc80000000000 */
[----:B------:R0:W-:Y:S03]  /*15460*/  SYNCS.ARRIVE.TRANS64.RED.A1T0 RZ, [R0+URZ], RZ ;  /* 0x000000ff00ff79a7 */ /* 0x0001e6000810043f */
.L_x_36:
[----:B------:R-:W-:Y:S05]  /*15470*/  BSYNC B0 ;  /* 0x0000000000007941 */ /* 0x000fea0003800000 */
.L_x_35:
[----:B------:R-:W-:-:S06]  /*15480*/  UISETP.GT.U32.AND UP0, UPT, UR13, 0x1, UPT ;  /* 0x000000010d00788c */ /* 0x000fcc000bf04070 */
[----:B------:R-:W-:-:S13]  /*15490*/  PLOP3.LUT P0, PT, PT, PT, UP0, 0x80, 0x0 ;  /* 0x000000000000781c */ /* 0x000fda0003f0f008 */
[----:B------:R-:W-:Y:S05]  /*154a0*/  @P0 BRA `(.L_x_33) ;  /* 0x0000000000040947 */ /* 0x000fea0003800000 */
[----:B------:R-:W-:Y:S01]  /*154b0*/  BPT.TRAP 0x1 ;  /* 0x000000040000795c */ /* 0x000fe20000300000 */
.L_x_33:
[----:B------:R-:W2:Y:S01]  /*154c0*/  LDL.LU R28, [R1+0x464] ;  /* 0x00046400011c7983 */ /* 0x000ea20000300800 */
[----:B------:R-:W3:Y:S01]  /*154d0*/  LDC R25, c[0x0][0x288] ;  /* 0x0000a200ff197b82 */ /* 0x000ee20000000800 */
[----:B------:R-:W4:Y:S01]  /*154e0*/  S2R R27, SR_TID.X ;  /* 0x00000000001b7919 */ /* 0x000f220000002100 */
[----:B------:R-:W-:Y:S01]  /*154f0*/  UIADD3 UR8, UR10, UR5, URZ ;  /* 0x000000050a087290 */ /* 0x000fe2000fffe03f */
[----:B------:R-:W-:Y:S01]  /*15500*/  ULDC UR6, c[0x0][0x284] ;  /* 0x0000a10000067ab9 */ /* 0x000fe20000000800 */
[----:B------:R-:W0:Y:S01]  /*15510*/  LDL.LU R26, [R1+0x460] ;  /* 0x00046000011a7983 */ /* 0x000e220000300800 */
[----:B------:R-:W-:Y:S01]  /*15520*/  USHF.R.S32.HI UR11, URZ, 0x1f, UR9 ;  /* 0x0000001f3f0b7899 */ /* 0x000fe20008011409 */
[----:B------:R-:W-:Y:S01]  /*15530*/  IMAD.MOV.U32 R41, RZ, RZ, -0x1 ;  /* 0xffffffffff297424 */ /* 0x000fe200078e00ff */
[----:B------:R-:W-:Y:S01]  /*15540*/  UISETP.GT.U32.AND UP0, UPT, UR8, 0x2, UPT ;  /* 0x000000020800788c */ /* 0x000fe2000bf04070 */
[----:B------:R-:W-:Y:S01]  /*15550*/  ULDC.64 UR16, c[0x0][0x5d0] ;  /* 0x0001740000107ab9 */ /* 0x000fe20000000a00 */
[----:B------:R-:W-:-:S02]  /*15560*/  UISETP.GE.U32.AND UP1, UPT, UR10, 0x3, UPT ;  /* 0x000000030a00788c */ /* 0x000fc4000bf26070 */
[----:B------:R-:W-:Y:S02]  /*15570*/  UIMAD UR5, UR11, UR16, URZ ;  /* 0x000000100b0572a4 */ /* 0x000fe4000f8e023f */
[----:B------:R-:W-:Y:S01]  /*15580*/  UISETP.LT.U32.AND UP0, UPT, UR10, 0x3, UP0 ;  /* 0x000000030a00788c */ /* 0x000fe20008701070 */
[C---:B----4-:R-:W-:Y:S01]  /*15590*/  LOP3.LUT R24, R27.reuse, 0x3, RZ, 0xc0, !PT ;  /* 0x000000031b187812 */ /* 0x050fe200078ec0ff */
[----:B------:R-:W-:Y:S01]  /*155a0*/  IMAD.SHL.U32 R32, R27, 0x2, RZ ;  /* 0x000000021b207824 */ /* 0x000fe200078e00ff */
[----:B------:R-:W-:-:S03]  /*155b0*/  SHF.R.U32.HI R34, RZ, 0x7, R27 ;  /* 0x00000007ff227819 */ /* 0x000fc6000001161b */
[----:B---3--:R-:W-:Y:S01]  /*155c0*/  IMAD R24, R24, -0x2, R25 ;  /* 0xfffffffe18187824 */ /* 0x008fe200078e0219 */
[----:B------:R-:W-:Y:S02]  /*155d0*/  LOP3.LUT R34, R34, 0x1, RZ, 0xc0, !PT ;  /* 0x0000000122227812 */ /* 0x000fe400078ec0ff */
[----:B------:R-:W-:-:S03]  /*155e0*/  LOP3.LUT R32, R32, 0x6, RZ, 0xc0, !PT ;  /* 0x0000000620207812 */ /* 0x000fc600078ec0ff */
[----:B------:R-:W-:Y:S02]  /*155f0*/  IMAD.SHL.U32 R35, R34, 0x40, RZ ;  /* 0x0000004022237824 */ /* 0x000fe400078e00ff */
[----:B--2---:R-:W-:-:S04]  /*15600*/  IMAD.WIDE R36, R28, 0x100, RZ ;  /* 0x000001001c247825 */ /* 0x004fc800078e02ff */
[----:B0-----:R-:W-:Y:S01]  /*15610*/  IMAD.SHL.U32 R0, R26, 0x100, RZ ;  /* 0x000001001a007824 */ /* 0x001fe200078e00ff */
[----:B------:R-:W-:Y:S01]  /*15620*/  PRMT R32, R32, 0x6540, R26 ;  /* 0x0000654020207816 */ /* 0x000fe2000000001a */
[----:B------:R-:W-:-:S03]  /*15630*/  IMAD.U32 R26, RZ, RZ, UR16 ;  /* 0x00000010ff1a7e24 */ /* 0x000fc6000f8e00ff */
[----:B------:R-:W-:Y:S01]  /*15640*/  ISETP.GE.AND P0, PT, R0, R25, PT ;  /* 0x000000190000720c */ /* 0x000fe20003f06270 */
[----:B------:R-:W-:Y:S01]  /*15650*/  IMAD.IADD R0, R24, 0x1, -R0 ;  /* 0x0000000118007824 */ /* 0x000fe200078e0a00 */
[----:B------:R-:W-:Y:S02]  /*15660*/  SHF.R.U32.HI R24, RZ, 0x2, R27 ;  /* 0x00000002ff187819 */ /* 0x000fe4000001161b */
[----:B------:R-:W-:Y:S02]  /*15670*/  LOP3.LUT R25, R27, 0x60, RZ, 0xc0, !PT ;  /* 0x000000601b197812 */ /* 0x000fe400078ec0ff */
[----:B------:R-:W-:Y:S02]  /*15680*/  LOP3.LUT R24, R24, 0x7, RZ, 0xc0, !PT ;  /* 0x0000000718187812 */ /* 0x000fe400078ec0ff */
[----:B------:R-:W-:Y:S02]  /*15690*/  SHF.R.U32.HI R25, RZ, 0x1, R25 ;  /* 0x00000001ff197819 */ /* 0x000fe40000011619 */
[----:B------:R-:W-:-:S02]  /*156a0*/  LOP3.LUT R35, R35, 0x40, R24, 0xe2, !PT ;  /* 0x0000004023237812 */ /* 0x000fc400078ee218 */
[----:B------:R-:W-:Y:S02]  /*156b0*/  IADD3 R24, RZ, -R25, -R24 ;  /* 0x80000019ff187210 */ /* 0x000fe40007ffe818 */
[----:B------:R-:W-:Y:S02]  /*156c0*/  SHF.R.S32.HI R33, RZ, 0x1f, R32 ;  /* 0x0000001fff217819 */ /* 0x000fe40000011420 */
[----:B------:R-:W-:Y:S01]  /*156d0*/  LOP3.LUT R35, R36, R35, R25, 0xfe, !PT ;  /* 0x0000002324237212 */ /* 0x000fe200078efe19 */
[----:B------:R-:W-:Y:S02]  /*156e0*/  IMAD R34, R34, -0x40, R24 ;  /* 0xffffffc022227824 */ /* 0x000fe400078e0218 */
[----:B------:R-:W-:Y:S02]  /*156f0*/  IMAD.SHL.U32 R24, R28, 0x100, RZ ;  /* 0x000001001c187824 */ /* 0x000fe400078e00ff */
[----:B------:R-:W-:-:S03]  /*15700*/  IMAD.WIDE.U32 R26, R26, UR9, R32 ;  /* 0x000000091a1a7c25 */ /* 0x000fc6000f8e0020 */
[C---:B------:R-:W-:Y:S02]  /*15710*/  IADD3 R34, -R24.reuse, UR6, R34 ;  /* 0x0000000618227c10 */ /* 0x040fe4000fffe122 */
[----:B------:R-:W-:Y:S01]  /*15720*/  ISETP.GE.OR P0, PT, R24, UR6, P0 ;  /* 0x0000000618007c0c */ /* 0x000fe20008706670 */
[----:B------:R-:W-:-:S04]  /*15730*/  UIMAD.WIDE.U32 UR6, UR8, -0x55555555, URZ ;  /* 0xaaaaaaab080678a5 */ /* 0x000fc8000f8e003f */
[----:B------:R-:W-:Y:S02]  /*15740*/  USHF.R.U32.HI UR6, URZ, 0x1, UR7 ;  /* 0x000000013f067899 */ /* 0x000fe40008011607 */
[----:B------:R-:W-:Y:S02]  /*15750*/  UIMAD UR7, UR9, UR17, UR5 ;  /* 0x00000011090772a4 */ /* 0x000fe4000f8e0205 */
[----:B------:R-:W-:-:S04]  /*15760*/  USEL UR5, URZ, 0x1, !UP0 ;  /* 0x000000013f057887 */ /* 0x000fc8000c000000 */
[----:B------:R-:W-:Y:S01]  /*15770*/  ULOP3.LUT UR4, UR4, UR5, URZ, 0x3c, !UPT ;  /* 0x0000000504047292 */ /* 0x000fe2000f8e3c3f */
[----:B------:R-:W-:Y:S01]  /*15780*/  VIADD R27, R27, UR7 ;  /* 0x000000071b1b7c36 */ /* 0x000fe20008000000 */
[----:B------:R-:W-:Y:S02]  /*15790*/  UIMAD UR5, UR6, -0x3, UR8 ;  /* 0xfffffffd060578a4 */ /* 0x000fe4000f8e0208 */
[----:B------:R-:W-:Y:S01]  /*157a0*/  @UP1 ULOP3.LUT UR4, UR4, 0x1, UR6, 0x78, !UPT ;  /* 0x0000000104041892 */ /* 0x000fe2000f8e7806 */
[----:B------:R-:W-:Y:S11]  /*157b0*/  @P0 BRA `(.L_x_37) ;  /* 0x0000012400ac0947 */ /* 0x000ff60003800000 */
[----:B------:R-:W0:Y:S01]  /*157c0*/  LDC.64 R28, c[0x0][0x5c8] ;  /* 0x00017200ff1c7b82 */ /* 0x000e220000000a00 */
[----:B------:R-:W-:Y:S01]  /*157d0*/  ULDC.64 UR6, c[0x0][0x5c0] ;  /* 0x0001700000067ab9 */ /* 0x000fe20000000a00 */
[----:B------:R-:W-:Y:S01]  /*157e0*/  BSSY B0, `(.L_x_37) ;  /* 0x0001268000007945 */ /* 0x000fe20003800000 */
[-C--:B0-----:R-:W-:Y:S01]  /*157f0*/  IMAD R24, R37, R28.reuse, RZ ;  /* 0x0000001c25187224 */ /* 0x081fe200078e02ff */
[----:B------:R-:W-:Y:S01]  /*15800*/  SHF.L.U64.HI R38, R28, 0x3, R29 ;  /* 0x000000031c267819 */ /* 0x000fe2000001021d */
[----:B------:R-:W-:-:S04]  /*15810*/  IMAD.WIDE.U32 R26, R35, R28, R26 ;  /* 0x0000001c231a7225 */ /* 0x000fc800078e001a */
[----:B------:R-:W-:Y:S01]  /*15820*/  IMAD R24, R35, R29, R24 ;  /* 0x0000001d23187224 */ /* 0x000fe200078e0218 */
[C---:B------:R-:W-:Y:S01]  /*15830*/  LEA R30, P2, R28.reuse, R26, 0x7 ;  /* 0x0000001a1c1e7211 */ /* 0x040fe200078438ff */
[----:B------:R-:W-:Y:S02]  /*15840*/  IMAD.SHL.U32 R25, R28, 0x8, RZ ;  /* 0x000000081c197824 */ /* 0x000fe400078e00ff */
[----:B------:R-:W-:Y:S01]  /*15850*/  IMAD.IADD R27, R27, 0x1, R24 ;  /* 0x000000011b1b7824 */ /* 0x000fe200078e0218 */
[C---:B------:R-:W-:Y:S02]  /*15860*/  IADD3 R24, P5, R26.reuse, UR6, RZ ;  /* 0x000000061a187c10 */ /* 0x040fe4000ffbe0ff */
[----:B------:R-:W-:Y:S02]  /*15870*/  IADD3 R26, P0, P1, R26, UR6, R25 ;  /* 0x000000061a1a7c10 */ /* 0x000fe4000f91e019 */
[----:B------:R-:W-:Y:S02]  /*15880*/  LEA.HI.X R31, R28, R27, R29, 0x7, P2 ;  /* 0x0000001b1c1f7211 */ /* 0x000fe400010f3c1d */
[----:B------:R-:W-:-:S02]  /*15890*/  IADD3 R28, P2, P3, R30, UR6, R25 ;  /* 0x000000061e1c7c10 */ /* 0x000fc4000fb5e019 */
[----:B------:R-:W-:Y:S02]  /*158a0*/  IADD3.X R25, R27, UR7, RZ, P5, !PT ;  /* 0x000000071b197c10 */ /* 0x000fe4000affe4ff */
[----:B------:R-:W-:Y:S02]  /*158b0*/  FSETP.NEU.AND P5, PT, RZ, UR21, PT ;  /* 0x00000015ff007c0b */ /* 0x000fe4000bfad000 */
[----:B------:R-:W-:Y:S02]  /*158c0*/  IADD3 R30, P6, R30, UR6, RZ ;  /* 0x000000061e1e7c10 */ /* 0x000fe4000ffde0ff */
[--C-:B------:R-:W-:Y:S02]  /*158d0*/  IADD3.X R29, R31, UR7, R38.reuse, P2, P3 ;  /* 0x000000071f1d7c10 */ /* 0x100fe400097e6426 */
[----:B------:R-:W-:Y:S02]  /*158e0*/  IADD3.X R27, R27, UR7, R38, P0, P1 ;  /* 0x000000071b1b7c10 */ /* 0x000fe400087e2426 */
[----:B------:R-:W-:-:S05]  /*158f0*/  IADD3.X R31, R31, UR7, RZ, P6, !PT ;  /* 0x000000071f1f7c10 */ /* 0x000fca000b7fe4ff */
[----:B------:R-:W-:Y:S05]  /*15900*/  @!P5 BRA `(.L_x_38) ;  /* 0x000000d800f4d947 */ /* 0x000fea0003800000 */
[----:B------:R-:W-:Y:S01]  /*15910*/  ULDC.64 UR6, c[0x0][0x5b8] ;  /* 0x00016e0000067ab9 */ /* 0x000fe20000000a00 */
[----:B------:R-:W-:Y:S01]  /*15920*/  BSSY B1, `(.L_x_39) ;  /* 0x0000013000017945 */ /* 0x000fe20003800000 */
[----:B------:R-:W-:Y:S01]  /*15930*/  IMAD.U32 R38, RZ, RZ, UR6 ;  /* 0x00000006ff267e24 */ /* 0x000fe2000f8e00ff */
[----:B------:R-:W-:-:S03]  /*15940*/  UIMAD UR6, UR11, UR6, URZ ;  /* 0x000000060b0672a4 */ /* 0x000fc6000f8e023f */
[----:B------:R-:W-:Y:S01]  /*15950*/  IMAD.WIDE.U32 R32, R38, UR9, R32 ;  /* 0x0000000926207c25 */ /* 0x000fe2000f8e0020 */
[----:B------:R-:W-:-:S03]  /*15960*/  UIMAD UR6, UR9, UR7, UR6 ;  /* 0x00000007090672a4 */ /* 0x000fc6000f8e0206 */
[----:B------:R-:W-:Y:S01]  /*15970*/  IMAD.MOV.U32 R38, RZ, RZ, R32 ;  /* 0x000000ffff267224 */ /* 0x000fe200078e0020 */
[----:B------:R-:W-:Y:S02]  /*15980*/  ULDC.64 UR8, c[0x0][0x5a8] ;  /* 0x00016a0000087ab9 */ /* 0x000fe40000000a00 */
[----:B------:R-:W-:Y:S01]  /*15990*/  VIADD R39, R33, UR6 ;  /* 0x0000000621277c36 */ /* 0x000fe20008000000 */
[----:B------:R-:W-:Y:S02]  /*159a0*/  ULDC.64 UR6, c[0x0][0x5b0] ;  /* 0x00016c0000067ab9 */ /* 0x000fe40000000a00 */
[----:B------:R-:W-:Y:S02]  /*159b0*/  IMAD R40, R37, UR6, RZ ;  /* 0x0000000625287c24 */ /* 0x000fe4000f8e02ff */
[----:B------:R-:W-:-:S04]  /*159c0*/  IMAD.WIDE.U32 R32, R35, UR6, R38 ;  /* 0x0000000623207c25 */ /* 0x000fc8000f8e0026 */
[----:B------:R-:W-:Y:S01]  /*159d0*/  IMAD R40, R35, UR7, R40 ;  /* 0x0000000723287c24 */ /* 0x000fe2000f8e0228 */
[----:B------:R-:W-:-:S04]  /*159e0*/  IADD3 R32, P0, R32, UR8, RZ ;  /* 0x0000000820207c10 */ /* 0x000fc8000ff1e0ff */
[--C-:B------:R-:W-:Y:S02]  /*159f0*/  IADD3.X R33, R33, UR9, R40.reuse, P0, !PT ;  /* 0x0000000921217c10 */ /* 0x100fe400087fe428 */
[----:B------:R-:W-:Y:S02]  /*15a00*/  ISETP.GE.AND P0, PT, R34, 0x1, PT ;  /* 0x000000012200780c */ /* 0x000fe40003f06270 */
[----:B------:R-:W-:Y:S02]  /*15a10*/  PRMT R40, RZ, 0x7610, R40 ;  /* 0x00007610ff287816 */ /* 0x000fe40000000028 */
[----:B------:R-:W-:-:S13]  /*15a20*/  ISETP.LT.OR P1, PT, R0, 0x1, !P0 ;  /* 0x000000010000780c */ /* 0x000fda0004721670 */
[----:B------:R-:W-:Y:S05]  /*15a30*/  @P1 BRA `(.L_x_40) ;  /* 0x0000000000041947 */ /* 0x000fea0003800000 */
[----:B------:R0:W5:Y:S02]  /*15a40*/  LDG.E.U8 R40, desc[UR14][R32.64] ;  /* 0x0000000e20287981 */ /* 0x000164000c1e1100 */
.L_x_40:
[----:B------:R-:W-:Y:S05]  /*15a50*/  BSYNC B1 ;  /* 0x0000000000017941 */ /* 0x000fea0003800000 */
.L_x_39:
[----:B-----5:R-:W-:Y:S01]  /*15a60*/  LOP3.LUT R40, R40, 0xff, RZ, 0xc0, !PT ;  /* 0x000000ff28287812 */ /* 0x020fe200078ec0ff */
[----:B------:R-:W-:Y:S03]  /*15a70*/  BSSY B1, `(.L_x_41) ;  /* 0x000000b000017945 */ /* 0x000fe60003800000 */
[----:B------:R-:W-:-:S05]  /*15a80*/  F2FP.F16.E5M2.UNPACK_B R40, R40 ;  /* 0x00000028ff28723e */ /* 0x000fca00020004ff */
[----:B------:R-:W-:-:S05]  /*15a90*/  HADD2.F32 R40, -RZ, R40.H0_H0 ;  /* 0x20000028ff287230 */ /* 0x000fca0000004100 */
[----:B------:R-:W-:-:S04]  /*15aa0*/  FMUL R40, R40, UR21 ;  /* 0x0000001528287c20 */ /* 0x000fc80008400000 */
[----:B------:R-:W-:-:S05]  /*15ab0*/  FFMA R2, R2, UR20, R40 ;  /* 0x0000001402027c23 */ /* 0x000fca0008000028 */
[----:B------:R-:W-:-:S05]  /*15ac0*/  F2FP.SATFINITE.E5M2.F32.PACK_AB_MERGE_C R2, RZ, R2, RZ ;  /* 0x00000002ff02723e */ /* 0x000fca00048060ff */
[----:B------:R2:W-:Y:S01]  /*15ad0*/  @!P1 STG.E.U8 desc[UR14][R24.64], R2 ;  /* 0x0000000218009986 */ /* 0x0005e2000c10110e */
[----:B------:R-:W-:Y:S02]  /*15ae0*/  ISETP.LT.OR P1, PT, R0, 0x2, !P0 ;  /* 0x000000020000780c */ /* 0x000fe40004721670 */
[----:B--2---:R-:W-:-:S11]  /*15af0*/  PRMT R2, RZ, 0x7610, R2 ;  /* 0x00007610ff027816 */ /* 0x004fd60000000002 */
[----:B------:R-:W-:Y:S05]  /*15b00*/  @P1 BRA `(.L_x_42) ;  /* 0x0000000000041947 */ /* 0x000fea0003800000 */
[----:B------:R2:W5:Y:S02]  /*15b10*/  LDG.E.U8 R2, desc[UR14][R32.64+0x1] ;  /* 0x0000010e20027981 */ /* 0x000564000c1e1100 */
.L_x_42:
[----:B------:R-:W-:Y:S05]  /*15b20*/  BSYNC B1 ;  /* 0x0000000000017941 */ /* 0x000fea0003800000 */
.L_x_41:
        /* <DEDUP_REMOVED lines=8> */
[----:B------:R-:W-:-:S05]  /*15bb0*/  IADD3 R2, P1, R35, 0x8, RZ ;  /* 0x0000000823027810 */ /* 0x000fca0007f3e0ff */
[----:B---3--:R-:W-:-:S04]  /*15bc0*/  IMAD.X R3, RZ, RZ, R37, P1 ;  /* 0x000000ffff037224 */ /* 0x008fc800008e0625 */
[----:B------:R-:W-:-:S04]  /*15bd0*/  IMAD R3, R3, UR6, RZ ;  /* 0x0000000603037c24 */ /* 0x000fc8000f8e02ff */
[C---:B------:R-:W-:Y:S02]  /*15be0*/  IMAD R40, R2.reuse, UR7, R3 ;  /* 0x0000000702287c24 */ /* 0x040fe4000f8e0203 */
[----:B------:R-:W-:-:S03]  /*15bf0*/  IMAD.WIDE.U32 R2, R2, UR6, R38 ;  /* 0x0000000602027c25 */ /* 0x000fc6000f8e0026 */
[----:B------:R-:W-:-:S04]  /*15c00*/  IADD3 R2, P1, R2, UR8, RZ ;  /* 0x0000000802027c10 */ /* 0x000fc8000ff3e0ff */
[--C-:B------:R-:W-:Y:S02]  /*15c10*/  IADD3.X R3, R3, UR9, R40.reuse, P1, !PT ;  /* 0x0000000903037c10 */ /* 0x100fe40008ffe428 */
[----:B------:R-:W-:Y:S02]  /*15c20*/  ISETP.GE.AND P1, PT, R34, 0x9, PT ;  /* 0x000000092200780c */ /* 0x000fe40003f26270 */
[----:B------:R-:W-:Y:S02]  /*15c30*/  PRMT R40, RZ, 0x7610, R40 ;  /* 0x00007610ff287816 */ /* 0x000fe40000000028 */
[----:B------:R-:W-:-:S13]  /*15c40*/  ISETP.LT.OR P2, PT, R0, 0x1, !P1 ;  /* 0x000000010000780c */ /* 0x000fda0004f41670 */
[----:B------:R-:W-:Y:S05]  /*15c50*/  @P2 BRA `(.L_x_44) ;  /* 0x0000000000042947 */ /* 0x000fea0003800000 */
[----:B------:R3:W5:Y:S02]  /*15c60*/  LDG.E.U8 R40, desc[UR14][R2.64] ;  /* 0x0000000e02287981 */ /* 0x000764000c1e1100 */
.L_x_44:
[----:B------:R-:W-:Y:S05]  /*15c70*/  BSYNC B1 ;  /* 0x0000000000017941 */ /* 0x000fea0003800000 */
.L_x_43:
        /* <DEDUP_REMOVED lines=9> */
[----:B----4-:R-:W-:-:S11]  /*15d10*/  PRMT R4, RZ, 0x7610, R4 ;  /* 0x00007610ff047816 */ /* 0x010fd60000000004 */
[----:B------:R-:W-:Y:S05]  /*15d20*/  @P2 BRA `(.L_x_46) ;  /* 0x0000000000042947 */ /* 0x000fea0003800000 */
[----:B------:R4:W5:Y:S02]  /*15d30*/  LDG.E.U8 R4, desc[UR14][R2.64+0x1] ;  /* 0x0000010e02047981 */ /* 0x000964000c1e1100 */
.L_x_46:
[----:B------:R-:W-:Y:S05]  /*15d40*/  BSYNC B1 ;  /* 0x0000000000017941 */ /* 0x000fea0003800000 */
.L_x_45:
[----:B-----5:R-:W-:Y:S01]  /*15d50*/  LOP3.LUT R4, R4, 0xff, RZ, 0xc0, !PT ;  /* 0x000000ff04047812 */ /* 0x020fe200078ec0ff */
[----:B------:R-:W-:Y:S01]  /*15d60*/  BSSY B1, `(.L_x_47) ;  /* 0x000000b000017945 */ /* 0x000fe20003800000 */
[----:B------:R-:W-:Y:S02]  /*15d70*/  ISETP.LT.OR P3, PT, R0, 0x9, !P0 ;  /* 0x000000090000780c */ /* 0x000fe40004761670 */
[----:B------:R-:W-:-:S05]  /*15d80*/  F2FP.F16.E5M2.UNPACK_B R4, R4 ;  /* 0x00000004ff04723e */ /* 0x000fca00020004ff */
[----:B------:R-:W-:-:S05]  /*15d90*/  HADD2.F32 R4, -RZ, R4.H0_H0 ;  /* 0x20000004ff047230 */ /* 0x000fca0000004100 */
[----:B------:R-:W-:-:S04]  /*15da0*/  FMUL R4, R4, UR21 ;  /* 0x0000001504047c20 */ /* 0x000fc80008400000 */
[--C-:B------:R-:W-:Y:S01]  /*15db0*/  FFMA R5, R5, UR20, R4.reuse ;  /* 0x0000001405057c23 */ /* 0x100fe20008000004 */
[----:B------:R-:W-:-:S04]  /*15dc0*/  PRMT R4, RZ, 0x7610, R4 ;  /* 0x00007610ff047816 */ /* 0x000fc80000000004 */
[----:B------:R-:W-:-:S05]  /*15dd0*/  F2FP.SATFINITE.E5M2.F32.PACK_AB_MERGE_C R5, RZ, R5, RZ ;  /* 0x00000005ff05723e */ /* 0x000fca00048060ff */
[----:B------:R0:W-:Y:S01]  /*15de0*/  @!P2 STG.E.U8 desc[UR14][R26.64+0x1], R5 ;  /* 0x000001051a00a986 */ /* 0x0001e2000c10110e */
[----:B------:R-:W-:Y:S05]  /*15df0*/  @P3 BRA `(.L_x_48) ;  /* 0x0000000000043947 */ /* 0x000fea0003800000 */
[----:B------:R0:W5:Y:S02]  /*15e00*/  LDG.E.U8 R4, desc[UR14][R32.64+0x8] ;  /* 0x0000080e20047981 */ /* 0x000164000c1e1100 */
.L_x_48:
[----:B------:R-:W-:Y:S05]  /*15e10*/  BSYNC B1 ;  /* 0x0000000000017941 */ /* 0x000fea0003800000 */
.L_x_47:
        /* <DEDUP_REMOVED lines=12> */
.L_x_50:
[----:B------:R-:W-:Y:S05]  /*15ee0*/  BSYNC B1 ;  /* 0x0000000000017941 */ /* 0x000fea0003800000 */
.L_x_49:
        /* <DEDUP_REMOVED lines=12> */
.L_x_52:
[----:B------:R-:W-:Y:S05]  /*15fb0*/  BSYNC B1 ;  /* 0x0000000000017941 */ /* 0x000fea0003800000 */
.L_x_51:
        /* <DEDUP_REMOVED lines=12> */
.L_x_54:
[----:B------:R-:W-:Y:S05]  /*16080*/  BSYNC B1 ;  /* 0x0000000000017941 */ /* 0x000fea0003800000 */
.L_x_53:
        /* <DEDUP_REMOVED lines=12> */
.L_x_56:
[----:B------:R-:W-:Y:S05]  /*16150*/  BSYNC B1 ;  /* 0x0000000000017941 */ /* 0x000fea0003800000 */
.L_x_55:
        /* <DEDUP_REMOVED lines=12> */
.L_x_58:
[----:B------:R-:W-:Y:S05]  /*16220*/  BSYNC B1 ;  /* 0x0000000000017941 */ /* 0x000fea0003800000 */
.L_x_57:
        /* <DEDUP_REMOVED lines=12> */
.L_x_60:
[----:B------:R-:W-:Y:S05]  /*162f0*/  BSYNC B1 ;  /* 0x0000000000017941 */ /* 0x000fea0003800000 */
.L_x_59:
        /* <DEDUP_REMOVED lines=12> */
.L_x_62:
[----:B------:R-:W-:Y:S05]  /*163c0*/  BSYNC B1 ;  /* 0x0000000000017941 */ /* 0x000fea0003800000 */
.L_x_61:
        /* <DEDUP_REMOVED lines=12> */
.L_x_64:
[----:B------:R-:W-:Y:S05]  /*16490*/  BSYNC B1 ;  /* 0x0000000000017941 */ /* 0x000fea0003800000 */
.L_x_63:
        /* <DEDUP_REMOVED lines=12> */
.L_x_66:
[----:B------:R-:W-:Y:S05]  /*16560*/  BSYNC B1 ;  /* 0x0000000000017941 */ /* 0x000fea0003800000 */
.L_x_65:
        /* <DEDUP_REMOVED lines=12> */
.L_x_68:
[----:B------:R-:W-:Y:S05]  /*16630*/  BSYNC B1 ;  /* 0x0000000000017941 */ /* 0x000fea0003800000 */
.L_x_67:
        /* <DEDUP_REMOVED lines=12> */
.L_x_70:
[----:B------:R-:W-:Y:S05]  /*16700*/  BSYNC B1 ;  /* 0x0000000000017941 */ /* 0x000fea0003800000 */
.L_x_69:
        /* <DEDUP_REMOVED lines=12> */
.L_x_72:
[----:B------:R-:W-:Y:S05]  /*167d0*/  BSYNC B1 ;  /* 0x0000000000017941 */ /* 0x000fea0003800000 */
.L_x_71:
        /* <DEDUP_REMOVED lines=12> */
.L_x_74:
[----:B------:R-:W-:Y:S05]  /*168a0*/  BSYNC B1 ;  /* 0x0000000000017941 */ /* 0x000fea0003800000 */
.L_x_73:
        /* <DEDUP_REMOVED lines=12> */
.L_x_76:
[----:B------:R-:W-:Y:S05]  /*16970*/  BSYNC B1 ;  /* 0x0000000000017941 */ /* 0x000fea0003800000 */
.L_x_75:
        /* <DEDUP_REMOVED lines=12> */
.L_x_78:
[----:B------:R-:W-:Y:S05]  /*16a40*/  BSYNC B1 ;  /* 0x0000000000017941 */ /* 0x000fea0003800000 */
.L_x_77:
        /* <DEDUP_REMOVED lines=12> */
.L_x_80:
[----:B------:R-:W-:Y:S05]  /*16b10*/  BSYNC B1 ;  /* 0x0000000000017941 */ /* 0x000fea0003800000 */
.L_x_79:
        /* <DEDUP_REMOVED lines=12> */
.L_x_82:
[----:B------:R-:W-:Y:S05]  /*16be0*/  BSYNC B1 ;  /* 0x0000000000017941 */ /* 0x000fea0003800000 */
.L_x_81:
        /* <DEDUP_REMOVED lines=12> */
.L_x_84:
[----:B------:R-:W-:Y:S05]  /*16cb0*/  BSYNC B1 ;  /* 0x0000000000017941 */ /* 0x000fea0003800000 */
.L_x_83:
        /* <DEDUP_REMOVED lines=12> */
.L_x_86:
[----:B------:R-:W-:Y:S05]  /*16d80*/  BSYNC B1 ;  /* 0x0000000000017941 */ /* 0x000fea0003800000 */
.L_x_85:
        /* <DEDUP_REMOVED lines=12> */
.L_x_88:
[----:B------:R-:W-:Y:S05]  /*16e50*/  BSYNC B1 ;  /* 0x0000000000017941 */ /* 0x000fea0003800000 */
.L_x_87:
        /* <DEDUP_REMOVED lines=12> */
.L_x_90:
[----:B------:R-:W-:Y:S05]  /*16f20*/  BSYNC B1 ;  /* 0x0000000000017941 */ /* 0x000fea0003800000 */
.L_x_89:
        /* <DEDUP_REMOVED lines=12> */
.L_x_92:
[----:B------:R-:W-:Y:S05]  /*16ff0*/  BSYNC B1 ;  /* 0x0000000000017941 */ /* 0x000fea0003800000 */
.L_x_91:
        /* <DEDUP_REMOVED lines=12> */
.L_x_94:
[----:B------:R-:W-:Y:S05]  /*170c0*/  BSYNC B1 ;  /* 0x0000000000017941 */ /* 0x000fea0003800000 */
.L_x_93:
        /* <DEDUP_REMOVED lines=12> */
.L_x_96:
[----:B------:R-:W-:Y:S05]  /*17190*/  BSYNC B1 ;  /* 0x0000000000017941 */ /* 0x000fea0003800000 */
.L_x_95:
        /* <DEDUP_REMOVED lines=12> */
.L_x_98:
[----:B------:R-:W-:Y:S05]  /*17260*/  BSYNC B1 ;  /* 0x0000000000017941 */ /* 0x000fea0003800000 */
.L_x_97:
        /* <DEDUP_REMOVED lines=12> */
.L_x_100:
[----:B------:R-:W-:Y:S05]  /*17330*/  BSYNC B1 ;  /* 0x0000000000017941 */ /* 0x000fea0003800000 */
.L_x_99:
        /* <DEDUP_REMOVED lines=12> */
.L_x_102:
[----:B------:R-:W-:Y:S05]  /*17400*/  BSYNC B1 ;  /* 0x0000000000017941 */ /* 0x000fea0003800000 */
.L_x_101:
        /* <DEDUP_REMOVED lines=12> */
.L_x_104:
[----:B------:R-:W-:Y:S05]  /*174d0*/  BSYNC B1 ;  /* 0x0000000000017941 */ /* 0x000fea0003800000 */
.L_x_103:
        /* <DEDUP_REMOVED lines=12> */
.L_x_106:
[----:B------:R-:W-:Y:S05]  /*175a0*/  BSYNC B1 ;  /* 0x0000000000017941 */ /* 0x000fea0003800000 */
.L_x_105:
        /* <DEDUP_REMOVED lines=12> */
.L_x_108:
[----:B------:R-:W-:Y:S05]  /*17670*/  BSYNC B1 ;  /* 0x0000000000017941 */ /* 0x000fea0003800000 */
.L_x_107:
        /* <DEDUP_REMOVED lines=12> */
.L_x_110:
[----:B------:R-:W-:Y:S05]  /*17740*/  BSYNC B1 ;  /* 0x0000000000017941 */ /* 0x000fea0003800000 */
.L_x_109:
        /* <DEDUP_REMOVED lines=12> */
.L_x_112:
[----:B------:R-:W-:Y:S05]  /*17810*/  BSYNC B1 ;  /* 0x0000000000017941 */ /* 0x000fea0003800000 */
.L_x_111:
        /* <DEDUP_REMOVED lines=12> */
.L_x_114:
[----:B------:R-:W-:Y:S05]  /*178e0*/  BSYNC B1 ;  /* 0x0000000000017941 */ /* 0x000fea0003800000 */
.L_x_113:
        /* <DEDUP_REMOVED lines=12> */
.L_x_116:
[----:B------:R-:W-:Y:S05]  /*179b0*/  BSYNC B1 ;  /* 0x0000000000017941 */ /* 0x000fea0003800000 */
.L_x_115:
        /* <DEDUP_REMOVED lines=12> */
.L_x_118:
[----:B------:R-:W-:Y:S05]  /*17a80*/  BSYNC B1 ;  /* 0x0000000000017941 */ /* 0x000fea0003800000 */
.L_x_117:
        /* <DEDUP_REMOVED lines=12> */
.L_x_120:
[----:B------:R-:W-:Y:S05]  /*17b50*/  BSYNC B1 ;  /* 0x0000000000017941 */ /* 0x000fea0003800000 */
.L_x_119:
        /* <DEDUP_REMOVED lines=12> */
.L_x_122:
[----:B------:R-:W-:Y:S05]  /*17c20*/  BSYNC B1 ;  /* 0x0000000000017941 */ /* 0x000fea0003800000 */
.L_x_121:
        /* <DEDUP_REMOVED lines=12> */
.L_x_124:
[----:B------:R-:W-:Y:S05]  /*17cf0*/  BSYNC B1 ;  /* 0x0000000000017941 */ /* 0x000fea0003800000 */
.L_x_123:
[----:B-----5:R-:W-:Y:S01]  /*17d00*/  LOP3.LUT R4, R4, 0xff, RZ, 0xc0, !PT ;  /* 0x000000ff04047812 */ /* 0x020fe200078ec0ff */
[----:B------:R-:W-:Y:S01]  /*17d10*/  BSSY B1, `(.L_x_125) ;  /* 0x000000b000017945 */ /* 0x000fe20003800000 */
[----:B------:R-:W-:Y:S02]  /*17d20*/  ISETP.LT.OR P2, PT, R0, 0x52, !P1 ;  /* 0x000000520000780c */ /* 0x000fe40004f41670 */
[----:B------:R-:W-:-:S05]  /*17d30*/  F2FP.F16.E5M2.UNPACK_B R4, R4 ;  /* 0x00000004ff04723e */ /* 0x000fca00020004ff */
[----:B------:R-:W-:-:S05]  /*17d40*/  HADD2.F32 R4, -RZ, R4.H0_H0 ;  /* 0x20000004ff047230 */ /* 0x000fca0000004100 */
[----:B------:R-:W-:-:S04]  /*17d50*/  FMUL R4, R4, UR21 ;  /* 0x0000001504047c20 */ /* 0x000fc80008400000 */
[----:B------:R-:W-:-:S05]  /*17d60*/  FFMA R4, R172, UR20, R4 ;  /* 0x00000014ac047c23 */ /* 0x000fca0008000004 */
[----:B0-----:R-:W-:Y:S02]  /*17d70*/  F2FP.SATFINITE.E5M2.F32.PACK_AB_MERGE_C R5, RZ, R4, RZ ;  /* 0x00000004ff05723e */ /* 0x001fe400048060ff */
[----:B------:R-:W-:-:S03]  /*17d80*/  PRMT R4, RZ, 0x7610, R4 ;  /* 0x00007610ff047816 */ /* 0x000fc60000000004 */
[----:B------:R0:W-:Y:S01]  /*17d90*/  @!P3 STG.E.U8 desc[UR14][R26.64+0x50], R5 ;  /* 0x000050051a00b986 */ /* 0x0001e2000c10110e */
[----:B------:R-:W-:Y:S05]  /*17da0*/  @P2 BRA `(.L_x_126) ;  /* 0x0000000000042947 */ /* 0x000fea0003800000 */
[----:B------:R0:W5:Y:S02]  /*17db0*/  LDG.E.U8 R4, desc[UR14][R2.64+0x51] ;  /* 0x0000510e02047981 */ /* 0x000164000c1e1100 */
.L_x_126:
[----:B------:R-:W-:Y:S05]  /*17dc0*/  BSYNC B1 ;  /* 0x0000000000017941 */ /* 0x000fea0003800000 */
.L_x_125:
        /* <DEDUP_REMOVED lines=12> */
.L_x_128:
[----:B------:R-:W-:Y:S05]  /*17e90*/  BSYNC B1 ;  /* 0x0000000000017941 */ /* 0x000fea0003800000 */
.L_x_127:
        /* <DEDUP_REMOVED lines=12> */
.L_x_130:
[----:B------:R-:W-:Y:S05]  /*17f60*/  BSYNC B1 ;  /* 0x0000000000017941 */ /* 0x000fea0003800000 */
.L_x_129:
        /* <DEDUP_REMOVED lines=12> */
.L_x_132:
[----:B------:R-:W-:Y:S05]  /*18030*/  BSYNC B1 ;  /* 0x0000000000017941 */ /* 0x000fea0003800000 */
.L_x_131:
[----:B-----5:R-:W-:Y:S01]  /*18040*/  LOP3.LUT R4, R4, 0xff, RZ, 0xc0, !PT ;  /* 0x000000ff04047812 */ /* 0x020fe200078ec0ff */
[----:B------:R-:W-:Y:S01]  /*18050*/  BSSY B1, `(.L_x_133) ;  /* 0x000000b000017945 */ /* 0x000fe20003800000 */
[----:B------:R-:W-:Y:S02]  /*18060*/  ISETP.LT.OR P2, PT, R0, 0x5a, !P1 ;  /* 0x0000005a0000780c */ /* 0x000fe40004f41670 */
[----:B------:R-:W-:-:S05]  /*18070*/  F2FP.F16.E5M2.UNPACK_B R4, R4 ;  /* 0x00000004ff04723e */ /* 0x000fca00020004ff */
[----:B------:R-:W-:-:S05]  /*18080*/  HADD2.F32 R4, -RZ, R4.H0_H0 ;  /* 0x20000004ff047230 */ /* 0x000fca0000004100 */
[----:B0-----:R-:W-:Y:S01]  /*18090*/  FMUL R5, R4, UR21 ;  /* 0x0000001504057c20 */ /* 0x001fe20008400000 */
[----:B------:R-:W-:-:S03]  /*180a0*/  PRMT R4, RZ, 0x7610, R4 ;  /* 0x00007610ff047816 */ /* 0x000fc60000000004 */
[----:B------:R-:W-:-:S05]  /*180b0*/  FFMA R5, R176, UR20, R5 ;  /* 0x00000014b0057c23 */ /* 0x000fca0008000005 */
[----:B------:R-:W-:-:S05]  /*180c0*/  F2FP.SATFINITE.E5M2.F32.PACK_AB_MERGE_C R5, RZ, R5, RZ ;  /* 0x00000005ff05723e */ /* 0x000fca00048060ff */
[----:B------:R0:W-:Y:S01]  /*180d0*/  @!P3 STG.E.U8 desc[UR14][R26.64+0x58], R5 ;  /* 0x000058051a00b986 */ /* 0x0001e2000c10110e */
[----:B------:R-:W-:Y:S05]  /*180e0*/  @P2 BRA `(.L_x_134) ;  /* 0x0000000000042947 */ /* 0x000fea0003800000 */
[----:B------:R0:W5:Y:S02]  /*180f0*/  LDG.E.U8 R4, desc[UR14][R2.64+0x59] ;  /* 0x0000590e02047981 */ /* 0x000164000c1e1100 */
.L_x_134:
[----:B------:R-:W-:Y:S05]  /*18100*/  BSYNC B1 ;  /* 0x0000000000017941 */ /* 0x000fea0003800000 */
.L_x_133:
        /* <DEDUP_REMOVED lines=12> */
.L_x_136:
[----:B------:R-:W-:Y:S05]  /*181d0*/  BSYNC B1 ;  /* 0x0000000000017941 */ /* 0x000fea0003800000 */
.L_x_135:
        /* <DEDUP_REMOVED lines=12> */
.L_x_138:
[----:B------:R-:W-:Y:S05]  /*182a0*/  BSYNC B1 ;  /* 0x0000000000017941 */ /* 0x000fea0003800000 */
.L_x_137:
        /* <DEDUP_REMOVED lines=12> */
.L_x_140:
[----:B------:R-:W-:Y:S05]  /*18370*/  BSYNC B1 ;  /* 0x0000000000017941 */ /* 0x000fea0003800000 */
.L_x_139:
        /* <DEDUP_REMOVED lines=12> */
.L_x_142:
[----:B------:R-:W-:Y:S05]  /*18440*/  BSYNC B1 ;  /* 0x0000000000017941 */ /* 0x000fea0003800000 */
.L_x_141:
        /* <DEDUP_REMOVED lines=12> */
.L_x_144:
[----:B------:R-:W-:Y:S05]  /*18510*/  BSYNC B1 ;  /* 0x0000000000017941 */ /* 0x000fea0003800000 */
.L_x_143:
        /* <DEDUP_REMOVED lines=12> */
.L_x_146:
[----:B------:R-:W-:Y:S05]  /*185e0*/  BSYNC B1 ;  /* 0x0000000000017941 */ /* 0x000fea0003800000 */
.L_x_145:
        /* <DEDUP_REMOVED lines=12> */
.L_x_148:
[----:B------:R-:W-:Y:S05]  /*186b0*/  BSYNC B1 ;  /* 0x0000000000017941 */ /* 0x000fea0003800000 */
.L_x_147:
        /* <DEDUP_REMOVED lines=12> */
.L_x_150:
[----:B------:R-:W-:Y:S05]  /*18780*/  BSYNC B1 ;  /* 0x0000000000017941 */ /* 0x000fea0003800000 */
.L_x_149:
        /* <DEDUP_REMOVED lines=12> */
.L_x_152:
[----:B------:R-:W-:Y:S05]  /*18850*/  BSYNC B1 ;  /* 0x0000000000017941 */ /* 0x000fea0003800000 */
.L_x_151:
        /* <DEDUP_REMOVED lines=12> */
.L_x_154:
[----:B------:R-:W-:Y:S05]  /*18920*/  BSYNC B1 ;  /* 0x0000000000017941 */ /* 0x000fea0003800000 */
.L_x_153:
        /* <DEDUP_REMOVED lines=12> */
.L_x_156:
[----:B------:R-:W-:Y:S05]  /*189f0*/  BSYNC B1 ;  /* 0x0000000000017941 */ /* 0x000fea0003800000 */
.L_x_155:
        /* <DEDUP_REMOVED lines=12> */
.L_x_158:
[----:B------:R-:W-:Y:S05]  /*18ac0*/  BSYNC B1 ;  /* 0x0000000000017941 */ /* 0x000fea0003800000 */
.L_x_157:
        /* <DEDUP_REMOVED lines=12> */
.L_x_160:
[----:B------:R-:W-:Y:S05]  /*18b90*/  BSYNC B1 ;  /* 0x0000000000017941 */ /* 0x000fea0003800000 */
.L_x_159:
        /* <DEDUP_REMOVED lines=12> */
.L_x_162:
[----:B------:R-:W-:Y:S05]  /*18c60*/  BSYNC B1 ;  /* 0x0000000000017941 */ /* 0x000fea0003800000 */
.L_x_161:
        /* <DEDUP_REMOVED lines=12> */
.L_x_164:
[----:B------:R-:W-:Y:S05]  /*18d30*/  BSYNC B1 ;  /* 0x0000000000017941 */ /* 0x000fea0003800000 */
.L_x_163:
        /* <DEDUP_REMOVED lines=12> */
.L_x_166:
[----:B------:R-:W-:Y:S05]  /*18e00*/  BSYNC B1 ;  /* 0x0000000000017941 */ /* 0x000fea0003800000 */
.L_x_165:
        /* <DEDUP_REMOVED lines=12> */
.L_x_168:
[----:B------:R-:W-:Y:S05]  /*18ed0*/  BSYNC B1 ;  /* 0x0000000000017941 */ /* 0x000fea0003800000 */
.L_x_167:
        /* <DEDUP_REMOVED lines=12> */
.L_x_170:
[----:B------:R-:W-:Y:S05]  /*18fa0*/  BSYNC B1 ;  /* 0x0000000000017941 */ /* 0x000fea0003800000 */
.L_x_169:
        /* <DEDUP_REMOVED lines=12> */
.L_x_172:
[----:B------:R-:W-:Y:S05]  /*19070*/  BSYNC B1 ;  /* 0x0000000000017941 */ /* 0x000fea0003800000 */
.L_x_171:
        /* <DEDUP_REMOVED lines=12> */
.L_x_174:
[----:B------:R-:W-:Y:S05]  /*19140*/  BSYNC B1 ;  /* 0x0000000000017941 */ /* 0x000fea0003800000 */
.L_x_173:
        /* <DEDUP_REMOVED lines=12> */
.L_x_176:
[----:B------:R-:W-:Y:S05]  /*19210*/  BSYNC B1 ;  /* 0x0000000000017941 */ /* 0x000fea0003800000 */
.L_x_175:
        /* <DEDUP_REMOVED lines=12> */
.L_x_178:
[----:B------:R-:W-:Y:S05]  /*192e0*/  BSYNC B1 ;  /* 0x0000000000017941 */ /* 0x000fea0003800000 */
.L_x_177:
        /* <DEDUP_REMOVED lines=12> */
.L_x_180:
[----:B------:R-:W-:Y:S05]  /*193b0*/  BSYNC B1 ;  /* 0x0000000000017941 */ /* 0x000fea0003800000 */
.L_x_179:
        /* <DEDUP_REMOVED lines=12> */
.L_x_182:
[----:B------:R-:W-:Y:S05]  /*19480*/  BSYNC B1 ;  /* 0x0000000000017941 */ /* 0x000fea0003800000 */
.L_x_181:
        /* <DEDUP_REMOVED lines=12> */
.L_x_184:
[----:B------:R-:W-:Y:S05]  /*19550*/  BSYNC B1 ;  /* 0x0000000000017941 */ /* 0x000fea0003800000 */
.L_x_183:
        /* <DEDUP_REMOVED lines=12> */
.L_x_186:
[----:B------:R-:W-:Y:S05]  /*19620*/  BSYNC B1 ;  /* 0x0000000000017941 */ /* 0x000fea0003800000 */
.L_x_185:
        /* <DEDUP_REMOVED lines=12> */
.L_x_188:
[----:B------:R-:W-:Y:S05]  /*196f0*/  BSYNC B1 ;  /* 0x0000000000017941 */ /* 0x000fea0003800000 */
.L_x_187:
        /* <DEDUP_REMOVED lines=12> */
.L_x_190:
[----:B------:R-:W-:Y:S05]  /*197c0*/  BSYNC B1 ;  /* 0x0000000000017941 */ /* 0x000fea0003800000 */
.L_x_189:
        /* <DEDUP_REMOVED lines=12> */
.L_x_192:
[----:B------:R-:W-:Y:S05]  /*19890*/  BSYNC B1 ;  /* 0x0000000000017941 */ /* 0x000fea0003800000 */
.L_x_191:
        /* <DEDUP_REMOVED lines=12> */
.L_x_194:
[----:B------:R-:W-:Y:S05]  /*19960*/  BSYNC B1 ;  /* 0x0000000000017941 */ /* 0x000fea0003800000 */
.L_x_193:
        /* <DEDUP_REMOVED lines=12> */
.L_x_196:
[----:B------:R-:W-:Y:S05]  /*19a30*/  BSYNC B1 ;  /* 0x0000000000017941 */ /* 0x000fea0003800000 */
.L_x_195:
        /* <DEDUP_REMOVED lines=12> */
.L_x_198:
[----:B------:R-:W-:Y:S05]  /*19b00*/  BSYNC B1 ;  /* 0x0000000000017941 */ /* 0x000fea0003800000 */
.L_x_197:
        /* <DEDUP_REMOVED lines=12> */
.L_x_200:
[----:B------:R-:W-:Y:S05]  /*19bd0*/  BSYNC B1 ;  /* 0x0000000000017941 */ /* 0x000fea0003800000 */
.L_x_199:
        /* <DEDUP_REMOVED lines=12> */
.L_x_202:
[----:B------:R-:W-:Y:S05]  /*19ca0*/  BSYNC B1 ;  /* 0x0000000000017941 */ /* 0x000fea0003800000 */
.L_x_201:
        /* <DEDUP_REMOVED lines=12> */
.L_x_204:
[----:B------:R-:W-:Y:S05]  /*19d70*/  BSYNC B1 ;  /* 0x0000000000017941 */ /* 0x000fea0003800000 */
.L_x_203:
        /* <DEDUP_REMOVED lines=12> */
.L_x_206:
[----:B------:R-:W-:Y:S05]  /*19e40*/  BSYNC B1 ;  /* 0x0000000000017941 */ /* 0x000fea0003800000 */
.L_x_205:
        /* <DEDUP_REMOVED lines=12> */
.L_x_208:
[----:B------:R-:W-:Y:S05]  /*19f10*/  BSYNC B1 ;  /* 0x0000000000017941 */ /* 0x000fea0003800000 */
.L_x_207:
        /* <DEDUP_REMOVED lines=12> */
.L_x_210:
[----:B------:R-:W-:Y:S05]  /*19fe0*/  BSYNC B1 ;  /* 0x0000000000017941 */ /* 0x000fea0003800000 */
.L_x_209:
        /* <DEDUP_REMOVED lines=12> */
.L_x_212:
[----:B------:R-:W-:Y:S05]  /*1a0b0*/  BSYNC B1 ;  /* 0x0000000000017941 */ /* 0x000fea0003800000 */
.L_x_211:
        /* <DEDUP_REMOVED lines=12> */
.L_x_214:
[----:B------:R-:W-:Y:S05]  /*1a180*/  BSYNC B1 ;  /* 0x0000000000017941 */ /* 0x000fea0003800000 */
.L_x_213:
        /* <DEDUP_REMOVED lines=12> */
.L_x_216:
[----:B------:R-:W-:Y:S05]  /*1a250*/  BSYNC B1 ;  /* 0x0000000000017941 */ /* 0x000fea0003800000 */
.L_x_215:
        /* <DEDUP_REMOVED lines=12> */
.L_x_218:
[----:B------:R-:W-:Y:S05]  /*1a320*/  BSYNC B1 ;  /* 0x0000000000017941 */ /* 0x000fea0003800000 */
.L_x_217:
        /* <DEDUP_REMOVED lines=12> */
.L_x_220:
[----:B------:R-:W-:Y:S05]  /*1a3f0*/  BSYNC B1 ;  /* 0x0000000000017941 */ /* 0x000fea0003800000 */
.L_x_219:
        /* <DEDUP_REMOVED lines=12> */
.L_x_222:
[----:B------:R-:W-:Y:S05]  /*1a4c0*/  BSYNC B1 ;  /* 0x0000000000017941 */ /* 0x000fea0003800000 */
.L_x_221:
        /* <DEDUP_REMOVED lines=12> */
.L_x_224:
[----:B------:R-:W-:Y:S05]  /*1a590*/  BSYNC B1 ;  /* 0x0000000000017941 */ /* 0x000fea0003800000 */
.L_x_223:
        /* <DEDUP_REMOVED lines=12> */
.L_x_226:
[----:B------:R-:W-:Y:S05]  /*1a660*/  BSYNC B1 ;  /* 0x0000000000017941 */ /* 0x000fea0003800000 */
.L_x_225:
        /* <DEDUP_REMOVED lines=12> */
.L_x_228:
[----:B------:R-:W-:Y:S05]  /*1a730*/  BSYNC B1 ;  /* 0x0000000000017941 */ /* 0x000fea0003800000 */
.L_x_227:
        /* <DEDUP_REMOVED lines=12> */
.L_x_230:
[----:B------:R-:W-:Y:S05]  /*1a800*/  BSYNC B1 ;  /* 0x0000000000017941 */ /* 0x000fea0003800000 */
.L_x_229:
        /* <DEDUP_REMOVED lines=12> */
.L_x_232:
[----:B------:R-:W-:Y:S05]  /*1a8d0*/  BSYNC B1 ;  /* 0x0000000000017941 */ /* 0x000fea0003800000 */
.L_x_231:
        /* <DEDUP_REMOVED lines=12> */
.L_x_234:
[----:B------:R-:W-:Y:S05]  /*1a9a0*/  BSYNC B1 ;  /* 0x0000000000017941 */ /* 0x000fea0003800000 */
.L_x_233:
        /* <DEDUP_REMOVED lines=12> */
.L_x_236:
[----:B------:R-:W-:Y:S05]  /*1aa70*/  BSYNC B1 ;  /* 0x0000000000017941 */ /* 0x000fea0003800000 */
.L_x_235:
        /* <DEDUP_REMOVED lines=12> */
.L_x_238:
[----:B------:R-:W-:Y:S05]  /*1ab40*/  BSYNC B1 ;  /* 0x0000000000017941 */ /* 0x000fea0003800000 */
.L_x_237:
        /* <DEDUP_REMOVED lines=12> */
.L_x_240:
[----:B------:R-:W-:Y:S05]  /*1ac10*/  BSYNC B1 ;  /* 0x0000000000017941 */ /* 0x000fea0003800000 */
.L_x_239:
        /* <DEDUP_REMOVED lines=12> */
.L_x_242:
[----:B------:R-:W-:Y:S05]  /*1ace0*/  BSYNC B1 ;  /* 0x0000000000017941 */ /* 0x000fea0003800000 */
.L_x_241:
        /* <DEDUP_REMOVED lines=12> */
.L_x_244:
[----:B------:R-:W-:Y:S05]  /*1adb0*/  BSYNC B1 ;  /* 0x0000000000017941 */ /* 0x000fea0003800000 */
.L_x_243:
        /* <DEDUP_REMOVED lines=12> */
.L_x_246:
[----:B------:R-:W-:Y:S05]  /*1ae80*/  BSYNC B1 ;  /* 0x0000000000017941 */ /* 0x000fea0003800000 */
.L_x_245:
        /* <DEDUP_REMOVED lines=12> */
.L_x_248:
[----:B------:R-:W-:Y:S05]  /*1af50*/  BSYNC B1 ;  /* 0x0000000000017941 */ /* 0x000fea0003800000 */
.L_x_247:
        /* <DEDUP_REMOVED lines=12> */
.L_x_250:
[----:B------:R-:W-:Y:S05]  /*1b020*/  BSYNC B1 ;  /* 0x0000000000017941 */ /* 0x000fea0003800000 */
.L_x_249:
        /* <DEDUP_REMOVED lines=12> */
.L_x_252:
[----:B------:R-:W-:Y:S05]  /*1b0f0*/  BSYNC B1 ;  /* 0x0000000000017941 */ /* 0x000fea0003800000 */
.L_x_251:
        /* <DEDUP_REMOVED lines=12> */
.L_x_254:
[----:B------:R-:W-:Y:S05]  /*1b1c0*/  BSYNC B1 ;  /* 0x0000000000017941 */ /* 0x000fea0003800000 */
.L_x_253:
        /* <DEDUP_REMOVED lines=12> */
.L_x_256:
[----:B------:R-:W-:Y:S05]  /*1b290*/  BSYNC B1 ;  /* 0x0000000000017941 */ /* 0x000fea0003800000 */
.L_x_255:
[----:B0-----:R-:W2:Y:S01]  /*1b2a0*/  LDL.LU R5, [R1+0x200] ;  /* 0x0002000001057983 */ /* 0x001ea20000300800 */
[----:B-----5:R-:W-:Y:S01]  /*1b2b0*/  LOP3.LUT R4, R4, 0xff, RZ, 0xc0, !PT ;  /* 0x000000ff04047812 */ /* 0x020fe200078ec0ff */
[----:B------:R-:W-:Y:S01]  /*1b2c0*/  BSSY B1, `(.L_x_257) ;  /* 0x000000b000017945 */ /* 0x000fe20003800000 */
[----:B------:R-:W-:Y:S02]  /*1b2d0*/  ISETP.LT.OR P2, PT, R0, 0xda, !P0 ;  /* 0x000000da0000780c */ /* 0x000fe40004741670 */
[----:B------:R-:W-:-:S05]  /*1b2e0*/  F2FP.F16.E5M2.UNPACK_B R4, R4 ;  /* 0x00000004ff04723e */ /* 0x000fca00020004ff */
[----:B------:R-:W-:-:S05]  /*1b2f0*/  HADD2.F32 R4, -RZ, R4.H0_H0 ;  /* 0x20000004ff047230 */ /* 0x000fca0000004100 */
[----:B------:R-:W-:-:S04]  /*1b300*/  FMUL R4, R4, UR21 ;  /* 0x0000001504047c20 */ /* 0x000fc80008400000 */
[----:B--2---:R-:W-:-:S05]  /*1b310*/  FFMA R4, R5, UR20, R4 ;  /* 0x0000001405047c23 */ /* 0x004fca0008000004 */
[----:B------:R-:W-:Y:S02]  /*1b320*/  F2FP.SATFINITE.E5M2.F32.PACK_AB_MERGE_C R5, RZ, R4, RZ ;  /* 0x00000004ff05723e */ /* 0x000fe400048060ff */
[----:B------:R-:W-:-:S03]  /*1b330*/  PRMT R4, RZ, 0x7610, R4 ;  /* 0x00007610ff047816 */ /* 0x000fc60000000004 */
[----:B------:R0:W-:Y:S01]  /*1b340*/  @!P3 STG.E.U8 desc[UR14][R24.64+0xd8], R5 ;  /* 0x0000d8051800b986 */ /* 0x0001e2000c10110e */
[----:B------:R-:W-:Y:S05]  /*1b350*/  @P2 BRA `(.L_x_258) ;  /* 0x0000000000042947 */ /* 0x000fea0003800000 */
[----:B------:R2:W5:Y:S02]  /*1b360*/  LDG.E.U8 R4, desc[UR14][R32.64+0xd9] ;  /* 0x0000d90e20047981 */ /* 0x000564000c1e1100 */
.L_x_258:
[----:B------:R-:W-:Y:S05]  /*1b370*/  BSYNC B1 ;  /* 0x0000000000017941 */ /* 0x000fea0003800000 */
.L_x_257:
[----:B0-----:R-:W3:Y:S01]  /*1b380*/  LDL.LU R5, [R1+0x204] ;  /* 0x0002040001057983 */ /* 0x001ee20000300800 */
[----:B-----5:R-:W-:Y:S01]  /*1b390*/  LOP3.LUT R4, R4, 0xff, RZ, 0xc0, !PT ;  /* 0x000000ff04047812 */ /* 0x020fe200078ec0ff */
[----:B------:R-:W-:Y:S01]  /*1b3a0*/  BSSY B1, `(.L_x_259) ;  /* 0x000000b000017945 */ /* 0x000fe20003800000 */
[----:B------:R-:W-:Y:S02]  /*1b3b0*/  ISETP.LT.OR P3, PT, R0, 0xd9, !P1 ;  /* 0x000000d90000780c */ /* 0x000fe40004f61670 */
[----:B------:R-:W-:-:S05]  /*1b3c0*/  F2FP.F16.E5M2.UNPACK_B R4, R4 ;  /* 0x00000004ff04723e */ /* 0x000fca00020004ff */
[----:B------:R-:W-:-:S05]  /*1b3d0*/  HADD2.F32 R4, -RZ, R4.H0_H0 ;  /* 0x20000004ff047230 */ /* 0x000fca0000004100 */
[----:B------:R-:W-:-:S04]  /*1b3e0*/  FMUL R4, R4, UR21 ;  /* 0x0000001504047c20 */ /* 0x000fc80008400000 */
[----:B---3--:R-:W-:-:S05]  /*1b3f0*/  FFMA R4, R5, UR20, R4 ;  /* 0x0000001405047c23 */ /* 0x008fca0008000004 */
[----:B------:R-:W-:Y:S02]  /*1b400*/  F2FP.SATFINITE.E5M2.F32.PACK_AB_MERGE_C R5, RZ, R4, RZ ;  /* 0x00000004ff05723e */ /* 0x000fe400048060ff */
[----:B------:R-:W-:-:S03]  /*1b410*/  PRMT R4, RZ, 0x7610, R4 ;  /* 0x00007610ff047816 */ /* 0x000fc60000000004 */
[----:B------:R0:W-:Y:S01]  /*1b420*/  @!P2 STG.E.U8 desc[UR14][R24.64+0xd9], R5 ;  /* 0x0000d9051800a986 */ /* 0x0001e2000c10110e */
[----:B------:R-:W-:Y:S05]  /*1b430*/  @P3 BRA `(.L_x_260) ;  /* 0x0000000000043947 */ /* 0x000fea0003800000 */
[----:B------:R3:W5:Y:S02]  /*1b440*/  LDG.E.U8 R4, desc[UR14][R2.64+0xd8] ;  /* 0x0000d80e02047981 */ /* 0x000764000c1e1100 */
.L_x_260:
[----:B------:R-:W-:Y:S05]  /*1b450*/  BSYNC B1 ;  /* 0x0000000000017941 */ /* 0x000fea0003800000 */
.L_x_259:
        /* <DEDUP_REMOVED lines=13> */
.L_x_262:
[----:B------:R-:W-:Y:S05]  /*1b530*/  BSYNC B1 ;  /* 0x0000000000017941 */ /* 0x000fea0003800000 */
.L_x_261:
        /* <DEDUP_REMOVED lines=13> */
.L_x_264:
[----:B------:R-:W-:Y:S05]  /*1b610*/  BSYNC B1 ;  /* 0x0000000000017941 */ /* 0x000fea0003800000 */
.L_x_263:
        /* <DEDUP_REMOVED lines=13> */
.L_x_266:
[----:B------:R-:W-:Y:S05]  /*1b6f0*/  BSYNC B1 ;  /* 0x0000000000017941 */ /* 0x000fea0003800000 */
.L_x_265:
        /* <DEDUP_REMOVED lines=13> */
.L_x_268:
[----:B------:R-:W-:Y:S05]  /*1b7d0*/  BSYNC B1 ;  /* 0x0000000000017941 */ /* 0x000fea0003800000 */
.L_x_267:
        /* <DEDUP_REMOVED lines=13> */
.L_x_270:
[----:B------:R-:W-:Y:S05]  /*1b8b0*/  BSYNC B1 ;  /* 0x0000000000017941 */ /* 0x000fea0003800000 */
.L_x_269:
        /* <DEDUP_REMOVED lines=13> */
.L_x_272:
[----:B------:R-:W-:Y:S05]  /*1b990*/  BSYNC B1 ;  /* 0x0000000000017941 */ /* 0x000fea0003800000 */
.L_x_271:
        /* <DEDUP_REMOVED lines=13> */
.L_x_274:
[----:B------:R-:W-:Y:S05]  /*1ba70*/  BSYNC B1 ;  /* 0x0000000000017941 */ /* 0x000fea0003800000 */
.L_x_273:
        /* <DEDUP_REMOVED lines=13> */
.L_x_276:
[----:B------:R-:W-:Y:S05]  /*1bb50*/  BSYNC B1 ;  /* 0x0000000000017941 */ /* 0x000fea0003800000 */
.L_x_275:
        /* <DEDUP_REMOVED lines=13> */
.L_x_278:
[----:B------:R-:W-:Y:S05]  /*1bc30*/  BSYNC B1 ;  /* 0x0000000000017941 */ /* 0x000fea0003800000 */
.L_x_277:
        /* <DEDUP_REMOVED lines=13> */
.L_x_280:
[----:B------:R-:W-:Y:S05]  /*1bd10*/  BSYNC B1 ;  /* 0x0000000000017941 */ /* 0x000fea0003800000 */
.L_x_279:
        /* <DEDUP_REMOVED lines=13> */
.L_x_282:
[----:B------:R-:W-:Y:S05]  /*1bdf0*/  BSYNC B1 ;  /* 0x0000000000017941 */ /* 0x000fea0003800000 */
.L_x_281:
        /* <DEDUP_REMOVED lines=13> */
.L_x_284:
[----:B------:R-:W-:Y:S05]  /*1bed0*/  BSYNC B1 ;  /* 0x0000000000017941 */ /* 0x000fea0003800000 */
.L_x_283:
        /* <DEDUP_REMOVED lines=13> */
.L_x_286:
[----:B------:R-:W-:Y:S05]  /*1bfb0*/  BSYNC B1 ;  /* 0x0000000000017941 */ /* 0x000fea0003800000 */
.L_x_285:
        /* <DEDUP_REMOVED lines=13> */
.L_x_288:
[----:B------:R-:W-:Y:S05]  /*1c090*/  BSYNC B1 ;  /* 0x0000000000017941 */ /* 0x000fea0003800000 */
.L_x_287:
        /* <DEDUP_REMOVED lines=13> */
.L_x_290:
[----:B------:R-:W-:Y:S05]  /*1c170*/  BSYNC B1 ;  /* 0x0000000000017941 */ /* 0x000fea0003800000 */
.L_x_289:
        /* <DEDUP_REMOVED lines=13> */
.L_x_292:
[----:B------:R-:W-:Y:S05]  /*1c250*/  BSYNC B1 ;  /* 0x0000000000017941 */ /* 0x000fea0003800000 */
.L_x_291:
        /* <DEDUP_REMOVED lines=13> */
.L_x_294:
[----:B------:R-:W-:Y:S05]  /*1c330*/  BSYNC B1 ;  /* 0x0000000000017941 */ /* 0x000fea0003800000 */
.L_x_293:
[----:B------:R-:W2:Y:S01]  /*1c340*/  LDL.LU R7, [R1+0x24c] ;  /* 0x00024c0001077983 */ /* 0x000ea20000300800 */
[----:B-----5:R-:W-:Y:S01]  /*1c350*/  LOP3.LUT R4, R4, 0xff, RZ, 0xc0, !PT ;  /* 0x000000ff04047812 */ /* 0x020fe200078ec0ff */
[----:B------:R-:W-:Y:S01]  /*1c360*/  BSSY B1, `(.L_x_295) ;  /* 0x0000013000017945 */ /* 0x000fe20003800000 */
[----:B0-----:R-:W-:Y:S02]  /*1c370*/  IADD3 R5, P0, R35, 0x80, RZ ;  /* 0x0000008023057810 */ /* 0x001fe40007f1e0ff */
[----:B------:R-:W-:-:S03]  /*1c380*/  F2FP.F16.E5M2.UNPACK_B R4, R4 ;  /* 0x00000004ff04723e */ /* 0x000fc600020004ff */
[----:B--234-:R-:W-:Y:S01]  /*1c390*/  IMAD.X R2, RZ, RZ, R37, P0 ;  /* 0x000000ffff027224 */ /* 0x01cfe200000e0625 */
[----:B------:R-:W-:Y:S01]  /*1c3a0*/  ISETP.GE.AND P0, PT, R34, 0x81, PT ;  /* 0x000000812200780c */ /* 0x000fe20003f06270 */
[----:B------:R-:W-:Y:S02]  /*1c3b0*/  HADD2.F32 R4, -RZ, R4.H0_H0 ;  /* 0x20000004ff047230 */ /* 0x000fe40000004100 */
[----:B------:R-:W-:Y:S01]  /*1c3c0*/  IMAD R6, R2, UR6, RZ ;  /* 0x0000000602067c24 */ /* 0x000fe2000f8e02ff */
[----:B------:R-:W-:Y:S01]  /*1c3d0*/  ISETP.LT.OR P3, PT, R0, 0x1, !P0 ;  /* 0x000000010000780c */ /* 0x000fe20004761670 */
[----:B------:R-:W-:-:S04]  /*1c3e0*/  IMAD.WIDE.U32 R2, R5, UR6, R38 ;  /* 0x0000000605027c25 */ /* 0x000fc8000f8e0026 */
[----:B------:R-:W-:Y:S01]  /*1c3f0*/  FMUL R4, R4, UR21 ;  /* 0x0000001504047c20 */ /* 0x000fe20008400000 */
[----:B------:R-:W-:Y:S01]  /*1c400*/  IMAD R5, R5, UR7, R6 ;  /* 0x0000000705057c24 */ /* 0x000fe2000f8e0206 */
[----:B------:R-:W-:-:S04]  /*1c410*/  IADD3 R2, P2, R2, UR8, RZ ;  /* 0x0000000802027c10 */ /* 0x000fc8000ff5e0ff */
[----:B------:R-:W-:Y:S01]  /*1c420*/  IADD3.X R3, R3, UR9, R5, P2, !PT ;  /* 0x0000000903037c10 */ /* 0x000fe200097fe405 */
[----:B------:R-:W-:-:S05]  /*1c430*/  FFMA R4, R7, UR20, R4 ;  /* 0x0000001407047c23 */ /* 0x000fca0008000004 */
[----:B------:R-:W-:Y:S02]  /*1c440*/  F2FP.SATFINITE.E5M2.F32.PACK_AB_MERGE_C R7, RZ, R4, RZ ;  /* 0x00000004ff07723e */ /* 0x000fe400048060ff */
[----:B------:R-:W-:-:S03]  /*1c450*/  PRMT R4, RZ, 0x7610, R4 ;  /* 0x00007610ff047816 */ /* 0x000fc60000000004 */
[----:B------:R0:W-:Y:S01]  /*1c460*/  @!P1 STG.E.U8 desc[UR14][R26.64+0xf9], R7 ;  /* 0x0000f9071a009986 */ /* 0x0001e2000c10110e */
[----:B------:R-:W-:Y:S05]  /*1c470*/  @P3 BRA `(.L_x_296) ;  /* 0x0000000000043947 */ /* 0x000fea0003800000 */
[----:B------:R2:W5:Y:S02]  /*1c480*/  LDG.E.U8 R4, desc[UR14][R2.64] ;  /* 0x0000000e02047981 */ /* 0x000564000c1e1100 */
.L_x_296:
[----:B------:R-:W-:Y:S05]  /*1c490*/  BSYNC B1 ;  /* 0x0000000000017941 */ /* 0x000fea0003800000 */
.L_x_295:
[----:B------:R-:W3:Y:S01]  /*1c4a0*/  LDL.LU R5, [R1+0x250] ;  /* 0x0002500001057983 */ /* 0x000ee20000300800 */
        /* <DEDUP_REMOVED lines=12> */
.L_x_298:
[----:B------:R-:W-:Y:S05]  /*1c570*/  BSYNC B1 ;  /* 0x0000000000017941 */ /* 0x000fea0003800000 */
.L_x_297:
[----:B---3--:R-:W3:Y:S01]  /*1c580*/  LDL.LU R5, [R1+0x254] ;  /* 0x0002540001057983 */ /* 0x008ee20000300800 */
[----:B-----5:R-:W-:Y:S01]  /*1c590*/  LOP3.LUT R4, R4, 0xff, RZ, 0xc0, !PT ;  /* 0x000000ff04047812 */ /* 0x020fe200078ec0ff */
[----:B------:R-:W-:Y:S01]  /*1c5a0*/  BSSY B1, `(.L_x_299) ;  /* 0x0000013000017945 */ /* 0x000fe20003800000 */
[----:B------:R-:W-:Y:S02]  /*1c5b0*/  IADD3 R35, P1, R35, 0x88, RZ ;  /* 0x0000008823237810 */ /* 0x000fe40007f3e0ff */
[----:B------:R-:W-:Y:S02]  /*1c5c0*/  F2FP.F16.E5M2.UNPACK_B R4, R4 ;  /* 0x00000004ff04723e */ /* 0x000fe400020004ff */
[----:B------:R-:W-:Y:S01]  /*1c5d0*/  PRMT R6, RZ, 0x7610, R6 ;  /* 0x00007610ff067816 */ /* 0x000fe20000000006 */
[----:B------:R-:W-:Y:S01]  /*1c5e0*/  IMAD.X R36, RZ, RZ, R37, P1 ;  /* 0x000000ffff247224 */ /* 0x000fe200008e0625 */
[----:B------:R-:W-:Y:S01]  /*1c5f0*/  ISETP.GE.AND P1, PT, R34, 0x89, PT ;  /* 0x000000892200780c */ /* 0x000fe20003f26270 */
[----:B------:R-:W-:-:S02]  /*1c600*/  HADD2.F32 R4, -RZ, R4.H0_H0 ;  /* 0x20000004ff047230 */ /* 0x000fc40000004100 */
[----:B------:R-:W-:Y:S01]  /*1c610*/  IMAD R36, R36, UR6, RZ ;  /* 0x0000000624247c24 */ /* 0x000fe2000f8e02ff */
[----:B------:R-:W-:Y:S01]  /*1c620*/  ISETP.LT.OR P5, PT, R0, 0x1, !P1 ;  /* 0x000000010000780c */ /* 0x000fe20004fa1670 */
[----:B------:R-:W-:-:S04]  /*1c630*/  IMAD.WIDE.U32 R38, R35, UR6, R38 ;  /* 0x0000000623267c25 */ /* 0x000fc8000f8e0026 */
[----:B------:R-:W-:Y:S01]  /*1c640*/  FMUL R4, R4, UR21 ;  /* 0x0000001504047c20 */ /* 0x000fe20008400000 */
[----:B------:R-:W-:-:S03]  /*1c650*/  IMAD R35, R35, UR7, R36 ;  /* 0x0000000723237c24 */ /* 0x000fc6000f8e0224 */
[----:B---3--:R-:W-:Y:S01]  /*1c660*/  FFMA R5, R5, UR20, R4 ;  /* 0x0000001405057c23 */ /* 0x008fe20008000004 */
[----:B------:R-:W-:-:S04]  /*1c670*/  IADD3 R4, P3, R38, UR8, RZ ;  /* 0x0000000826047c10 */ /* 0x000fc8000ff7e0ff */
[----:B0-----:R-:W-:Y:S02]  /*1c680*/  F2FP.SATFINITE.E5M2.F32.PACK_AB_MERGE_C R7, RZ, R5, RZ ;  /* 0x00000005ff07723e */ /* 0x001fe400048060ff */
[----:B------:R-:W-:-:S03]  /*1c690*/  IADD3.X R5, R39, UR9, R35, P3, !PT ;  /* 0x0000000927057c10 */ /* 0x000fc60009ffe423 */
[----:B------:R0:W-:Y:S01]  /*1c6a0*/  @!P2 STG.E.U8 desc[UR14][R30.64+0x1], R7 ;  /* 0x000001071e00a986 */ /* 0x0001e2000c10110e */
[----:B------:R-:W-:Y:S05]  /*1c6b0*/  @P5 BRA `(.L_x_300) ;  /* 0x0000000000045947 */ /* 0x000fea0003800000 */
[----:B------:R3:W5:Y:S02]  /*1c6c0*/  LDG.E.U8 R6, desc[UR14][R4.64] ;  /* 0x0000000e04067981 */ /* 0x000764000c1e1100 */
.L_x_300:
[----:B------:R-:W-:Y:S05]  /*1c6d0*/  BSYNC B1 ;  /* 0x0000000000017941 */ /* 0x000fea0003800000 */
.L_x_299:
        /* <DEDUP_REMOVED lines=13> */
.L_x_302:
[----:B------:R-:W-:Y:S05]  /*1c7b0*/  BSYNC B1 ;  /* 0x0000000000017941 */ /* 0x000fea0003800000 */
.L_x_301:
        /* <DEDUP_REMOVED lines=13> */
.L_x_304:
[----:B------:R-:W-:Y:S05]  /*1c890*/  BSYNC B1 ;  /* 0x0000000000017941 */ /* 0x000fea0003800000 */
.L_x_303:
        /* <DEDUP_REMOVED lines=13> */
.L_x_306:
[----:B------:R-:W-:Y:S05]  /*1c970*/  BSYNC B1 ;  /* 0x0000000000017941 */ /* 0x000fea0003800000 */
.L_x_305:
        /* <DEDUP_REMOVED lines=13> */
.L_x_308:
[----:B------:R-:W-:Y:S05]  /*1ca50*/  BSYNC B1 ;  /* 0x0000000000017941 */ /* 0x000fea0003800000 */
.L_x_307:
        /* <DEDUP_REMOVED lines=13> */
.L_x_310:
[----:B------:R-:W-:Y:S05]  /*1cb30*/  BSYNC B1 ;  /* 0x0000000000017941 */ /* 0x000fea0003800000 */
.L_x_309:
        /* <DEDUP_REMOVED lines=13> */
.L_x_312:
[----:B------:R-:W-:Y:S05]  /*1cc10*/  BSYNC B1 ;  /* 0x0000000000017941 */ /* 0x000fea0003800000 */
.L_x_311:
        /* <DEDUP_REMOVED lines=13> */
.L_x_314:
[----:B------:R-:W-:Y:S05]  /*1ccf0*/  BSYNC B1 ;  /* 0x0000000000017941 */ /* 0x000fea0003800000 */
.L_x_313:
        /* <DEDUP_REMOVED lines=13> */
.L_x_316:
[----:B------:R-:W-:Y:S05]  /*1cdd0*/  BSYNC B1 ;  /* 0x0000000000017941 */ /* 0x000fea0003800000 */
.L_x_315:
        /* <DEDUP_REMOVED lines=13> */
.L_x_318:
[----:B------:R-:W-:Y:S05]  /*1ceb0*/  BSYNC B1 ;  /* 0x0000000000017941 */ /* 0x000fea0003800000 */
.L_x_317:
        /* <DEDUP_REMOVED lines=13> */
.L_x_320:
[----:B------:R-:W-:Y:S05]  /*1cf90*/  BSYNC B1 ;  /* 0x0000000000017941 */ /* 0x000fea0003800000 */
.L_x_319:
        /* <DEDUP_REMOVED lines=13> */
.L_x_322:
[----:B------:R-:W-:Y:S05]  /*1d070*/  BSYNC B1 ;  /* 0x0000000000017941 */ /* 0x000fea0003800000 */
.L_x_321:
        /* <DEDUP_REMOVED lines=13> */
.L_x_324:
[----:B------:R-:W-:Y:S05]  /*1d150*/  BSYNC B1 ;  /* 0x0000000000017941 */ /* 0x000fea0003800000 */
.L_x_323:
        /* <DEDUP_REMOVED lines=13> */
.L_x_326:
[----:B------:R-:W-:Y:S05]  /*1d230*/  BSYNC B1 ;  /* 0x0000000000017941 */ /* 0x000fea0003800000 */
.L_x_325:
        /* <DEDUP_REMOVED lines=13> */
.L_x_328:
[----:B------:R-:W-:Y:S05]  /*1d310*/  BSYNC B1 ;  /* 0x0000000000017941 */ /* 0x000fea0003800000 */
.L_x_327:
        /* <DEDUP_REMOVED lines=13> */
.L_x_330:
[----:B------:R-:W-:Y:S05]  /*1d3f0*/  BSYNC B1 ;  /* 0x0000000000017941 */ /* 0x000fea0003800000 */
.L_x_329:
        /* <DEDUP_REMOVED lines=13> */
.L_x_332:
[----:B------:R-:W-:Y:S05]  /*1d4d0*/  BSYNC B1 ;  /* 0x0000000000017941 */ /* 0x000fea0003800000 */
.L_x_331:
        /* <DEDUP_REMOVED lines=13> */
.L_x_334:
[----:B------:R-:W-:Y:S05]  /*1d5b0*/  BSYNC B1 ;  /* 0x0000000000017941 */ /* 0x000fea0003800000 */
.L_x_333:
        /* <DEDUP_REMOVED lines=13> */
.L_x_336:
[----:B------:R-:W-:Y:S05]  /*1d690*/  BSYNC B1 ;  /* 0x0000000000017941 */ /* 0x000fea0003800000 */
.L_x_335:
        /* <DEDUP_REMOVED lines=13> */
.L_x_338:
[----:B------:R-:W-:Y:S05]  /*1d770*/  BSYNC B1 ;  /* 0x0000000000017941 */ /* 0x000fea0003800000 */
.L_x_337:
        /* <DEDUP_REMOVED lines=13> */
.L_x_340:
[----:B------:R-:W-:Y:S05]  /*1d850*/  BSYNC B1 ;  /* 0x0000000000017941 */ /* 0x000fea0003800000 */
.L_x_339:
        /* <DEDUP_REMOVED lines=13> */
.L_x_342:
[----:B------:R-:W-:Y:S05]  /*1d930*/  BSYNC B1 ;  /* 0x0000000000017941 */ /* 0x000fea0003800000 */
.L_x_341:
        /* <DEDUP_REMOVED lines=13> */
.L_x_344:
[----:B------:R-:W-:Y:S05]  /*1da10*/  BSYNC B1 ;  /* 0x0000000000017941 */ /* 0x000fea0003800000 */
.L_x_343:
        /* <DEDUP_REMOVED lines=13> */
.L_x_346:
[----:B------:R-:W-:Y:S05]  /*1daf0*/  BSYNC B1 ;  /* 0x0000000000017941 */ /* 0x000fea0003800000 */
.L_x_345:
        /* <DEDUP_REMOVED lines=13> */
.L_x_348:
[----:B------:R-:W-:Y:S05]  /*1dbd0*/  BSYNC B1 ;  /* 0x0000000000017941 */ /* 0x000fea0003800000 */
.L_x_347:
        /* <DEDUP_REMOVED lines=13> */
.L_x_350:
[----:B------:R-:W-:Y:S05]  /*1dcb0*/  BSYNC B1 ;  /* 0x0000000000017941 */ /* 0x000fea0003800000 */
.L_x_349:
        /* <DEDUP_REMOVED lines=13> */
.L_x_352:
[----:B------:R-:W-:Y:S05]  /*1dd90*/  BSYNC B1 ;  /* 0x0000000000017941 */ /* 0x000fea0003800000 */
.L_x_351:
        /* <DEDUP_REMOVED lines=13> */
.L_x_354:
[----:B------:R-:W-:Y:S05]  /*1de70*/  BSYNC B1 ;  /* 0x0000000000017941 */ /* 0x000fea0003800000 */
.L_x_353:
        /* <DEDUP_REMOVED lines=13> */
.L_x_356:
[----:B------:R-:W-:Y:S05]  /*1df50*/  BSYNC B1 ;  /* 0x0000000000017941 */ /* 0x000fea0003800000 */
.L_x_355:
        /* <DEDUP_REMOVED lines=13> */
.L_x_358:
[----:B------:R-:W-:Y:S05]  /*1e030*/  BSYNC B1 ;  /* 0x0000000000017941 */ /* 0x000fea0003800000 */
.L_x_357:
        /* <DEDUP_REMOVED lines=13> */
.L_x_360:
[----:B------:R-:W-:Y:S05]  /*1e110*/  BSYNC B1 ;  /* 0x0000000000017941 */ /* 0x000fea0003800000 */
.L_x_359:
        /* <DEDUP_REMOVED lines=13> */
.L_x_362:
[----:B------:R-:W-:Y:S05]  /*1e1f0*/  BSYNC B1 ;  /* 0x0000000000017941 */ /* 0x000fea0003800000 */
.L_x_361:
        /* <DEDUP_REMOVED lines=13> */
.L_x_364:
[----:B------:R-:W-:Y:S05]  /*1e2d0*/  BSYNC B1 ;  /* 0x0000000000017941 */ /* 0x000fea0003800000 */
.L_x_363:
        /* <DEDUP_REMOVED lines=13> */
.L_x_366:
[----:B------:R-:W-:Y:S05]  /*1e3b0*/  BSYNC B1 ;  /* 0x0000000000017941 */ /* 0x000fea0003800000 */
.L_x_365:
        /* <DEDUP_REMOVED lines=13> */
.L_x_368:
[----:B------:R-:W-:Y:S05]  /*1e490*/  BSYNC B1 ;  /* 0x0000000000017941 */ /* 0x000fea0003800000 */
.L_x_367:
        /* <DEDUP_REMOVED lines=13> */
.L_x_370:
[----:B------:R-:W-:Y:S05]  /*1e570*/  BSYNC B1 ;  /* 0x0000000000017941 */ /* 0x000fea0003800000 */
.L_x_369:
        /* <DEDUP_REMOVED lines=13> */
.L_x_372:
[----:B------:R-:W-:Y:S05]  /*1e650*/  BSYNC B1 ;  /* 0x0000000000017941 */ /* 0x000fea0003800000 */
.L_x_371:
        /* <DEDUP_REMOVED lines=13> */
.L_x_374:
[----:B------:R-:W-:Y:S05]  /*1e730*/  BSYNC B1 ;  /* 0x0000000000017941 */ /* 0x000fea0003800000 */
.L_x_373:
        /* <DEDUP_REMOVED lines=13> */
.L_x_376:
[----:B------:R-:W-:Y:S05]  /*1e810*/  BSYNC B1 ;  /* 0x0000000000017941 */ /* 0x000fea0003800000 */
.L_x_375:
        /* <DEDUP_REMOVED lines=13> */
.L_x_378:
[----:B------:R-:W-:Y:S05]  /*1e8f0*/  BSYNC B1 ;  /* 0x0000000000017941 */ /* 0x000fea0003800000 */
.L_x_377:
        /* <DEDUP_REMOVED lines=13> */
.L_x_380:
[----:B------:R-:W-:Y:S05]  /*1e9d0*/  BSYNC B1 ;  /* 0x0000000000017941 */ /* 0x000fea0003800000 */
.L_x_379:
        /* <DEDUP_REMOVED lines=13> */
.L_x_382:
[----:B------:R-:W-:Y:S05]  /*1eab0*/  BSYNC B1 ;  /* 0x0000000000017941 */ /* 0x000fea0003800000 */
.L_x_381:
        /* <DEDUP_REMOVED lines=13> */
.L_x_384:
[----:B------:R-:W-:Y:S05]  /*1eb90*/  BSYNC B1 ;  /* 0x0000000000017941 */ /* 0x000fea0003800000 */
.L_x_383:
        /* <DEDUP_REMOVED lines=13> */
.L_x_386:
[----:B------:R-:W-:Y:S05]  /*1ec70*/  BSYNC B1 ;  /* 0x0000000000017941 */ /* 0x000fea0003800000 */
.L_x_385:
        /* <DEDUP_REMOVED lines=13> */
.L_x_388:
[----:B------:R-:W-:Y:S05]  /*1ed50*/  BSYNC B1 ;  /* 0x0000000000017941 */ /* 0x000fea0003800000 */
.L_x_387:
        /* <DEDUP_REMOVED lines=13> */
.L_x_390:
[----:B------:R-:W-:Y:S05]  /*1ee30*/  BSYNC B1 ;  /* 0x0000000000017941 */ /* 0x000fea0003800000 */
.L_x_389:
        /* <DEDUP_REMOVED lines=13> */
.L_x_392:
[----:B------:R-:W-:Y:S05]  /*1ef10*/  BSYNC B1 ;  /* 0x0000000000017941 */ /* 0x000fea0003800000 */
.L_x_391:
        /* <DEDUP_REMOVED lines=13> */
.L_x_394:
[----:B------:R-:W-:Y:S05]  /*1eff0*/  BSYNC B1 ;  /* 0x0000000000017941 */ /* 0x000fea0003800000 */
.L_x_393:
        /* <DEDUP_REMOVED lines=13> */
.L_x_396:
[----:B------:R-:W-:Y:S05]  /*1f0d0*/  BSYNC B1 ;  /* 0x0000000000017941 */ /* 0x000fea0003800000 */
.L_x_395:
        /* <DEDUP_REMOVED lines=13> */
.L_x_398:
[----:B------:R-:W-:Y:S05]  /*1f1b0*/  BSYNC B1 ;  /* 0x0000000000017941 */ /* 0x000fea0003800000 */
.L_x_397:
        /* <DEDUP_REMOVED lines=13> */
.L_x_400:
[----:B------:R-:W-:Y:S05]  /*1f290*/  BSYNC B1 ;  /* 0x0000000000017941 */ /* 0x000fea0003800000 */
.L_x_399:
        /* <DEDUP_REMOVED lines=13> */
.L_x_402:
[----:B------:R-:W-:Y:S05]  /*1f370*/  BSYNC B1 ;  /* 0x0000000000017941 */ /* 0x000fea0003800000 */
.L_x_401:
        /* <DEDUP_REMOVED lines=13> */
.L_x_404:
[----:B------:R-:W-:Y:S05]  /*1f450*/  BSYNC B1 ;  /* 0x0000000000017941 */ /* 0x000fea0003800000 */
.L_x_403:
        /* <DEDUP_REMOVED lines=13> */
.L_x_406:
[----:B------:R-:W-:Y:S05]  /*1f530*/  BSYNC B1 ;  /* 0x0000000000017941 */ /* 0x000fea0003800000 */
.L_x_405:
        /* <DEDUP_REMOVED lines=13> */
.L_x_408:
[----:B------:R-:W-:Y:S05]  /*1f610*/  BSYNC B1 ;  /* 0x0000000000017941 */ /* 0x000fea0003800000 */
.L_x_407:
        /* <DEDUP_REMOVED lines=13> */
.L_x_410:
[----:B------:R-:W-:Y:S05]  /*1f6f0*/  BSYNC B1 ;  /* 0x0000000000017941 */ /* 0x000fea0003800000 */
.L_x_409:
        /* <DEDUP_REMOVED lines=13> */
.L_x_412:
[----:B------:R-:W-:Y:S05]  /*1f7d0*/  BSYNC B1 ;  /* 0x0000000000017941 */ /* 0x000fea0003800000 */
.L_x_411:
        /* <DEDUP_REMOVED lines=13> */
.L_x_414:
[----:B------:R-:W-:Y:S05]  /*1f8b0*/  BSYNC B1 ;  /* 0x0000000000017941 */ /* 0x000fea0003800000 */
.L_x_413:
        /* <DEDUP_REMOVED lines=13> */
.L_x_416:
[----:B------:R-:W-:Y:S05]  /*1f990*/  BSYNC B1 ;  /* 0x0000000000017941 */ /* 0x000fea0003800000 */
.L_x_415:
        /* <DEDUP_REMOVED lines=13> */
.L_x_418:
[----:B------:R-:W-:Y:S05]  /*1fa70*/  BSYNC B1 ;  /* 0x0000000000017941 */ /* 0x000fea0003800000 */
.L_x_417:
        /* <DEDUP_REMOVED lines=13> */
.L_x_420:
[----:B------:R-:W-:Y:S05]  /*1fb50*/  BSYNC B1 ;  /* 0x0000000000017941 */ /* 0x000fea0003800000 */
.L_x_419:
        /* <DEDUP_REMOVED lines=13> */
.L_x_422:
[----:B------:R-:W-:Y:S05]  /*1fc30*/  BSYNC B1 ;  /* 0x0000000000017941 */ /* 0x000fea0003800000 */
.L_x_421:
        /* <DEDUP_REMOVED lines=13> */
.L_x_424:
[----:B------:R-:W-:Y:S05]  /*1fd10*/  BSYNC B1 ;  /* 0x0000000000017941 */ /* 0x000fea0003800000 */
.L_x_423:
        /* <DEDUP_REMOVED lines=13> */
.L_x_426:
[----:B------:R-:W-:Y:S05]  /*1fdf0*/  BSYNC B1 ;  /* 0x0000000000017941 */ /* 0x000fea0003800000 */
.L_x_425:
        /* <DEDUP_REMOVED lines=13> */
.L_x_428:
[----:B------:R-:W-:Y:S05]  /*1fed0*/  BSYNC B1 ;  /* 0x0000000000017941 */ /* 0x000fea0003800000 */
.L_x_427:
        /* <DEDUP_REMOVED lines=13> */
.L_x_430:
[----:B------:R-:W-:Y:S05]  /*1ffb0*/  BSYNC B1 ;  /* 0x0000000000017941 */ /* 0x000fea0003800000 */
.L_x_429:
        /* <DEDUP_REMOVED lines=13> */
.L_x_432:
[----:B------:R-:W-:Y:S05]  /*20090*/  BSYNC B1 ;  /* 0x0000000000017941 */ /* 0x000fea0003800000 */
.L_x_431:
        /* <DEDUP_REMOVED lines=13> */
.L_x_434:
[----:B------:R-:W-:Y:S05]  /*20170*/  BSYNC B1 ;  /* 0x0000000000017941 */ /* 0x000fea0003800000 */
.L_x_433:
        /* <DEDUP_REMOVED lines=13> */
.L_x_436:
[----:B------:R-:W-:Y:S05]  /*20250*/  BSYNC B1 ;  /* 0x0000000000017941 */ /* 0x000fea0003800000 */
.L_x_435:
        /* <DEDUP_REMOVED lines=13> */
.L_x_438:
[----:B------:R-:W-:Y:S05]  /*20330*/  BSYNC B1 ;  /* 0x0000000000017941 */ /* 0x000fea0003800000 */
.L_x_437:
        /* <DEDUP_REMOVED lines=13> */
.L_x_440:
[----:B------:R-:W-:Y:S05]  /*20410*/  BSYNC B1 ;  /* 0x0000000000017941 */ /* 0x000fea0003800000 */
.L_x_439:
        /* <DEDUP_REMOVED lines=13> */
.L_x_442:
[----:B------:R-:W-:Y:S05]  /*204f0*/  BSYNC B1 ;  /* 0x0000000000017941 */ /* 0x000fea0003800000 */
.L_x_441:
        /* <DEDUP_REMOVED lines=13> */
.L_x_444:
[----:B------:R-:W-:Y:S05]  /*205d0*/  BSYNC B1 ;  /* 0x0000000000017941 */ /* 0x000fea0003800000 */
.L_x_443:
        /* <DEDUP_REMOVED lines=13> */
.L_x_446:
[----:B------:R-:W-:Y:S05]  /*206b0*/  BSYNC B1 ;  /* 0x0000000000017941 */ /* 0x000fea0003800000 */
.L_x_445:
        /* <DEDUP_REMOVED lines=13> */
.L_x_448:
[----:B------:R-:W-:Y:S05]  /*20790*/  BSYNC B1 ;  /* 0x0000000000017941 */ /* 0x000fea0003800000 */
.L_x_447:
        /* <DEDUP_REMOVED lines=13> */
.L_x_450:
[----:B------:R-:W-:Y:S05]  /*20870*/  BSYNC B1 ;  /* 0x0000000000017941 */ /* 0x000fea0003800000 */
.L_x_449:
        /* <DEDUP_REMOVED lines=13> */
.L_x_452:
[----:B------:R-:W-:Y:S05]  /*20950*/  BSYNC B1 ;  /* 0x0000000000017941 */ /* 0x000fea0003800000 */
.L_x_451:
        /* <DEDUP_REMOVED lines=13> */
.L_x_454:
[----:B------:R-:W-:Y:S05]  /*20a30*/  BSYNC B1 ;  /* 0x0000000000017941 */ /* 0x000fea0003800000 */
.L_x_453:
        /* <DEDUP_REMOVED lines=13> */
.L_x_456:
[----:B------:R-:W-:Y:S05]  /*20b10*/  BSYNC B1 ;  /* 0x0000000000017941 */ /* 0x000fea0003800000 */
.L_x_455:
        /* <DEDUP_REMOVED lines=13> */
.L_x_458:
[----:B------:R-:W-:Y:S05]  /*20bf0*/  BSYNC B1 ;  /* 0x0000000000017941 */ /* 0x000fea0003800000 */
.L_x_457:
        /* <DEDUP_REMOVED lines=13> */
.L_x_460:
[----:B------:R-:W-:Y:S05]  /*20cd0*/  BSYNC B1 ;  /* 0x0000000000017941 */ /* 0x000fea0003800000 */
.L_x_459:
        /* <DEDUP_REMOVED lines=13> */
.L_x_462:
[----:B------:R-:W-:Y:S05]  /*20db0*/  BSYNC B1 ;  /* 0x0000000000017941 */ /* 0x000fea0003800000 */
.L_x_461:
        /* <DEDUP_REMOVED lines=13> */
.L_x_464:
[----:B------:R-:W-:Y:S05]  /*20e90*/  BSYNC B1 ;  /* 0x0000000000017941 */ /* 0x000fea0003800000 */
.L_x_463:
        /* <DEDUP_REMOVED lines=13> */
.L_x_466:
[----:B------:R-:W-:Y:S05]  /*20f70*/  BSYNC B1 ;  /* 0x0000000000017941 */ /* 0x000fea0003800000 */
.L_x_465:
        /* <DEDUP_REMOVED lines=13> */
.L_x_468:
[----:B------:R-:W-:Y:S05]  /*21050*/  BSYNC B1 ;  /* 0x0000000000017941 */ /* 0x000fea0003800000 */
.L_x_467:
        /* <DEDUP_REMOVED lines=13> */
.L_x_470:
[----:B------:R-:W-:Y:S05]  /*21130*/  BSYNC B1 ;  /* 0x0000000000017941 */ /* 0x000fea0003800000 */
.L_x_469:
        /* <DEDUP_REMOVED lines=13> */
.L_x_472:
[----:B------:R-:W-:Y:S05]  /*21210*/  BSYNC B1 ;  /* 0x0000000000017941 */ /* 0x000fea0003800000 */
.L_x_471:
        /* <DEDUP_REMOVED lines=13> */
.L_x_474:
[----:B------:R-:W-:Y:S05]  /*212f0*/  BSYNC B1 ;  /* 0x0000000000017941 */ /* 0x000fea0003800000 */
.L_x_473:
        /* <DEDUP_REMOVED lines=13> */
.L_x_476:
[----:B------:R-:W-:Y:S05]  /*213d0*/  BSYNC B1 ;  /* 0x0000000000017941 */ /* 0x000fea0003800000 */
.L_x_475:
        /* <DEDUP_REMOVED lines=13> */
.L_x_478:
[----:B------:R-:W-:Y:S05]  /*214b0*/  BSYNC B1 ;  /* 0x0000000000017941 */ /* 0x000fea0003800000 */
.L_x_477:
        /* <DEDUP_REMOVED lines=13> */
.L_x_480:
[----:B------:R-:W-:Y:S05]  /*21590*/  BSYNC B1 ;  /* 0x0000000000017941 */ /* 0x000fea0003800000 */
.L_x_479:
        /* <DEDUP_REMOVED lines=13> */
.L_x_482:
[----:B------:R-:W-:Y:S05]  /*21670*/  BSYNC B1 ;  /* 0x0000000000017941 */ /* 0x000fea0003800000 */
.L_x_481:
        /* <DEDUP_REMOVED lines=13> */
.L_x_484:
[----:B------:R-:W-:Y:S05]  /*21750*/  BSYNC B1 ;  /* 0x0000000000017941 */ /* 0x000fea0003800000 */
.L_x_483:
        /* <DEDUP_REMOVED lines=13> */
.L_x_486:
[----:B------:R-:W-:Y:S05]  /*21830*/  BSYNC B1 ;  /* 0x0000000000017941 */ /* 0x000fea0003800000 */
.L_x_485:
        /* <DEDUP_REMOVED lines=13> */
.L_x_488:
[----:B------:R-:W-:Y:S05]  /*21910*/  BSYNC B1 ;  /* 0x0000000000017941 */ /* 0x000fea0003800000 */
.L_x_487:
        /* <DEDUP_REMOVED lines=13> */
.L_x_490:
[----:B------:R-:W-:Y:S05]  /*219f0*/  BSYNC B1 ;  /* 0x0000000000017941 */ /* 0x000fea0003800000 */
.L_x_489:
        /* <DEDUP_REMOVED lines=13> */
.L_x_492:
[----:B------:R-:W-:Y:S05]  /*21ad0*/  BSYNC B1 ;  /* 0x0000000000017941 */ /* 0x000fea0003800000 */
.L_x_491:
        /* <DEDUP_REMOVED lines=13> */
.L_x_494:
[----:B------:R-:W-:Y:S05]  /*21bb0*/  BSYNC B1 ;  /* 0x0000000000017941 */ /* 0x000fea0003800000 */
.L_x_493:
        /* <DEDUP_REMOVED lines=13> */
.L_x_496:
[----:B------:R-:W-:Y:S05]  /*21c90*/  BSYNC B1 ;  /* 0x0000000000017941 */ /* 0x000fea0003800000 */
.L_x_495:
        /* <DEDUP_REMOVED lines=13> */
.L_x_498:
[----:B------:R-:W-:Y:S05]  /*21d70*/  BSYNC B1 ;  /* 0x0000000000017941 */ /* 0x000fea0003800000 */
.L_x_497:
        /* <DEDUP_REMOVED lines=13> */
.L_x_500:
[----:B------:R-:W-:Y:S05]  /*21e50*/  BSYNC B1 ;  /* 0x0000000000017941 */ /* 0x000fea0003800000 */
.L_x_499:
        /* <DEDUP_REMOVED lines=13> */
.L_x_502:
[----:B------:R-:W-:Y:S05]  /*21f30*/  BSYNC B1 ;  /* 0x0000000000017941 */ /* 0x000fea0003800000 */
.L_x_501:
        /* <DEDUP_REMOVED lines=13> */
.L_x_504:
[----:B------:R-:W-:Y:S05]  /*22010*/  BSYNC B1 ;  /* 0x0000000000017941 */ /* 0x000fea0003800000 */
.L_x_503:
        /* <DEDUP_REMOVED lines=13> */
.L_x_506:
[----:B------:R-:W-:Y:S05]  /*220f0*/  BSYNC B1 ;  /* 0x0000000000017941 */ /* 0x000fea0003800000 */
.L_x_505:
        /* <DEDUP_REMOVED lines=13> */
.L_x_508:
[----:B------:R-:W-:Y:S05]  /*221d0*/  BSYNC B1 ;  /* 0x0000000000017941 */ /* 0x000fea0003800000 */
.L_x_507:
        /* <DEDUP_REMOVED lines=13> */
.L_x_510:
[----:B------:R-:W-:Y:S05]  /*222b0*/  BSYNC B1 ;  /* 0x0000000000017941 */ /* 0x000fea0003800000 */
.L_x_509:
        /* <DEDUP_REMOVED lines=13> */
.L_x_512:
[----:B------:R-:W-:Y:S05]  /*22390*/  BSYNC B1 ;  /* 0x0000000000017941 */ /* 0x000fea0003800000 */
.L_x_511:
        /* <DEDUP_REMOVED lines=13> */
.L_x_514:
[----:B------:R-:W-:Y:S05]  /*22470*/  BSYNC B1 ;  /* 0x0000000000017941 */ /* 0x000fea0003800000 */
.L_x_513:
        /* <DEDUP_REMOVED lines=13> */
.L_x_516:
[----:B------:R-:W-:Y:S05]  /*22550*/  BSYNC B1 ;  /* 0x0000000000017941 */ /* 0x000fea0003800000 */
.L_x_515:
        /* <DEDUP_REMOVED lines=13> */
.L_x_518:
[----:B------:R-:W-:Y:S05]  /*22630*/  BSYNC B1 ;  /* 0x0000000000017941 */ /* 0x000fea0003800000 */
.L_x_517:
        /* <DEDUP_REMOVED lines=13> */
.L_x_520:
[----:B------:R-:W-:Y:S05]  /*22710*/  BSYNC B1 ;  /* 0x0000000000017941 */ /* 0x000fea0003800000 */
.L_x_519:
        /* <DEDUP_REMOVED lines=13> */
.L_x_522:
[----:B------:R-:W-:Y:S05]  /*227f0*/  BSYNC B1 ;  /* 0x0000000000017941 */ /* 0x000fea0003800000 */
.L_x_521:
        /* <DEDUP_REMOVED lines=13> */
.L_x_524:
[----:B------:R-:W-:Y:S05]  /*228d0*/  BSYNC B1 ;  /* 0x0000000000017941 */ /* 0x000fea0003800000 */
.L_x_523:
        /* <DEDUP_REMOVED lines=13> */
.L_x_526:
[----:B------:R-:W-:Y:S05]  /*229b0*/  BSYNC B1 ;  /* 0x0000000000017941 */ /* 0x000fea0003800000 */
.L_x_525:
        /* <DEDUP_REMOVED lines=13> */
.L_x_528:
[----:B------:R-:W-:Y:S05]  /*22a90*/  BSYNC B1 ;  /* 0x0000000000017941 */ /* 0x000fea0003800000 */
.L_x_527:
        /* <DEDUP_REMOVED lines=13> */
.L_x_530:
[----:B------:R-:W-:Y:S05]  /*22b70*/  BSYNC B1 ;  /* 0x0000000000017941 */ /* 0x000fea0003800000 */
.L_x_529:
        /* <DEDUP_REMOVED lines=13> */
.L_x_532:
[----:B------:R-:W-:Y:S05]  /*22c50*/  BSYNC B1 ;  /* 0x0000000000017941 */ /* 0x000fea0003800000 */
.L_x_531:
        /* <DEDUP_REMOVED lines=13> */
.L_x_534:
[----:B------:R-:W-:Y:S05]  /*22d30*/  BSYNC B1 ;  /* 0x0000000000017941 */ /* 0x000fea0003800000 */
.L_x_533:
        /* <DEDUP_REMOVED lines=13> */
.L_x_536:
[----:B------:R-:W-:Y:S05]  /*22e10*/  BSYNC B1 ;  /* 0x0000000000017941 */ /* 0x000fea0003800000 */
.L_x_535:
        /* <DEDUP_REMOVED lines=13> */
.L_x_538:
[----:B------:R-:W-:Y:S05]  /*22ef0*/  BSYNC B1 ;  /* 0x0000000000017941 */ /* 0x000fea0003800000 */
.L_x_537:
        /* <DEDUP_REMOVED lines=13> */
.L_x_540:
[----:B------:R-:W-:Y:S05]  /*22fd0*/  BSYNC B1 ;  /* 0x0000000000017941 */ /* 0x000fea0003800000 */
.L_x_539:
        /* <DEDUP_REMOVED lines=13> */
.L_x_542:
[----:B------:R-:W-:Y:S05]  /*230b0*/  BSYNC B1 ;  /* 0x0000000000017941 */ /* 0x000fea0003800000 */
.L_x_541:
        /* <DEDUP_REMOVED lines=13> */
.L_x_544:
[----:B------:R-:W-:Y:S05]  /*23190*/  BSYNC B1 ;  /* 0x0000000000017941 */ /* 0x000fea0003800000 */
.L_x_543:
        /* <DEDUP_REMOVED lines=13> */
.L_x_546:
[----:B------:R-:W-:Y:S05]  /*23270*/  BSYNC B1 ;  /* 0x0000000000017941 */ /* 0x000fea0003800000 */
.L_x_545:
[----:B--234-:R-:W2:Y:S01]  /*23280*/  LDL.LU R3, [R1+0x444] ;  /* 0x0004440001037983 */ /* 0x01cea20000300800 */
[----:B-----5:R-:W-:Y:S01]  /*23290*/  LOP3.LUT R6, R6, 0xff, RZ, 0xc0, !PT ;  /* 0x000000ff06067812 */ /* 0x020fe200078ec0ff */
[----:B------:R-:W-:Y:S01]  /*232a0*/  BSSY B1, `(.L_x_547) ;  /* 0x000000b000017945 */ /* 0x000fe20003800000 */
[----:B------:R-:W-:Y:S02]  /*232b0*/  ISETP.LT.OR P2, PT, R0, 0xf9, !P1 ;  /* 0x000000f90000780c */ /* 0x000fe40004f41670 */
[----:B------:R-:W-:Y:S02]  /*232c0*/  F2FP.F16.E5M2.UNPACK_B R6, R6 ;  /* 0x00000006ff06723e */ /* 0x000fe400020004ff */
[----:B------:R-:W-:-:S03]  /*232d0*/  PRMT R2, RZ, 0x7610, R2 ;  /* 0x00007610ff027816 */ /* 0x000fc60000000002 */
[----:B------:R-:W-:-:S05]  /*232e0*/  HADD2.F32 R6, -RZ, R6.H0_H0 ;  /* 0x20000006ff067230 */ /* 0x000fca0000004100 */
[----:B------:R-:W-:-:S04]  /*232f0*/  FMUL R6, R6, UR21 ;  /* 0x0000001506067c20 */ /* 0x000fc80008400000 */
[----:B--2---:R-:W-:-:S05]  /*23300*/  FFMA R6, R3, UR20, R6 ;  /* 0x0000001403067c23 */ /* 0x004fca0008000006 */
[----:B------:R-:W-:-:S05]  /*23310*/  F2FP.SATFINITE.E5M2.F32.PACK_AB_MERGE_C R3, RZ, R6, RZ ;  /* 0x00000006ff03723e */ /* 0x000fca00048060ff */
[----:B------:R2:W-:Y:S01]  /*23320*/  @!P0 STG.E.U8 desc[UR14][R30.64+0xf9], R3 ;  /* 0x0000f9031e008986 */ /* 0x0005e2000c10110e */
[----:B------:R-:W-:Y:S05]  /*23330*/  @P2 BRA `(.L_x_548) ;  /* 0x0000000000042947 */ /* 0x000fea0003800000 */
[----:B------:R3:W5:Y:S02]  /*23340*/  LDG.E.U8 R2, desc[UR14][R4.64+0xf8] ;  /* 0x0000f80e04027981 */ /* 0x000764000c1e1100 */
.L_x_548:
[----:B------:R-:W-:Y:S05]  /*23350*/  BSYNC B1 ;  /* 0x0000000000017941 */ /* 0x000fea0003800000 */
.L_x_547:
[----:B--2---:R-:W2:Y:S01]  /*23360*/  LDL.LU R3, [R1+0x448] ;  /* 0x0004480001037983 */ /* 0x004ea20000300800 */
        /* <DEDUP_REMOVED lines=12> */
.L_x_550:
[----:B------:R-:W-:Y:S05]  /*23430*/  BSYNC B1 ;  /* 0x0000000000017941 */ /* 0x000fea0003800000 */
.L_x_549:
[----:B------:R-:W-:Y:S05]  /*23440*/  @P1 BRA `(.L_x_551) ;  /* 0x0000004800841947 */ /* 0x000fea0003800000 */
[----:B------:R-:W2:Y:S01]  /*23450*/  LDL.LU R2, [R1+0x44c] ;  /* 0x00044c0001027983 */ /* 0x000ea20000300800 */
[----:B-----5:R-:W-:-:S04]  /*23460*/  LOP3.LUT R0, R0, 0xff, RZ, 0xc0, !PT ;  /* 0x000000ff00007812 */ /* 0x020fc800078ec0ff */
[----:B------:R-:W-:-:S05]  /*23470*/  F2FP.F16.E5M2.UNPACK_B R0, R0 ;  /* 0x00000000ff00723e */ /* 0x000fca00020004ff */
[----:B------:R-:W-:-:S05]  /*23480*/  HADD2.F32 R0, -RZ, R0.H0_H0 ;  /* 0x20000000ff007230 */ /* 0x000fca0000004100 */
[----:B------:R-:W-:-:S04]  /*23490*/  FMUL R0, R0, UR21 ;  /* 0x0000001500007c20 */ /* 0x000fc80008400000 */
[----:B--2---:R-:W-:-:S05]  /*234a0*/  FFMA R0, R2, UR20, R0 ;  /* 0x0000001402007c23 */ /* 0x004fca0008000000 */
[----:B------:R-:W-:-:S05]  /*234b0*/  F2FP.SATFINITE.E5M2.F32.PACK_AB_MERGE_C R3, RZ, R0, RZ ;  /* 0x00000000ff03723e */ /* 0x000fca00048060ff */
[----:B------:R2:W-:Y:S01]  /*234c0*/  STG.E.U8 desc[UR14][R28.64+0xf9], R3 ;  /* 0x0000f9031c007986 */ /* 0x0005e2000c10110e */
[----:B------:R-:W-:Y:S05]  /*234d0*/  BRA `(.L_x_551) ;  /* 0x0000004800607947 */ /* 0x000fea0003800000 */
.L_x_38:
[----:B------:R-:W-:Y:S01]  /*234e0*/  ISETP.GE.AND P3, PT, R34, 0x1, PT ;  /* 0x000000012200780c */ /* 0x000fe20003f66270 */
[----:B-----5:R-:W-:Y:S01]  /*234f0*/  FMUL R2, R2, UR20 ;  /* 0x0000001402027c20 */ /* 0x020fe20008400000 */
[----:B------:R-:W2:Y:S02]  /*23500*/  LDL.LU R40, [R1+0x200] ;  /* 0x0002000001287983 */ /* 0x000ea40000300800 */
[----:B------:R-:W-:Y:S02]  /*23510*/  ISETP.LT.OR P0, PT, R0, 0x1, !P3 ;  /* 0x000000010000780c */ /* 0x000fe40005f01670 */
[----:B------:R-:W-:Y:S01]  /*23520*/  F2FP.SATFINITE.E5M2.F32.PACK_AB_MERGE_C R2, RZ, R2, RZ ;  /* 0x00000002ff02723e */ /* 0x000fe200048060ff */
[----:B------:R-:W-:Y:S01]  /*23530*/  FMUL R3, R3, UR20 ;  /* 0x0000001403037c20 */ /* 0x000fe20008400000 */
[----:B------:R-:W-:Y:S01]  /*23540*/  ISETP.GE.AND P2, PT, R34, 0x9, PT ;  /* 0x000000092200780c */ /* 0x000fe20003f46270 */
[----:B------:R-:W-:Y:S01]  /*23550*/  FMUL R4, R4, UR20 ;  /* 0x0000001404047c20 */ /* 0x000fe20008400000 */
[----:B------:R-:W-:Y:S01]  /*23560*/  FMUL R5, R5, UR20 ;  /* 0x0000001405057c20 */ /* 0x000fe20008400000 */
[----:B------:R-:W-:Y:S01]  /*23570*/  ISETP.LT.OR P1, PT, R0, 0x9, !P3 ;  /* 0x000000090000780c */ /* 0x000fe20005f21670 */
[----:B------:R-:W-:Y:S01]  /*23580*/  FMUL R6, R6, UR20 ;  /* 0x0000001406067c20 */ /* 0x000fe20008400000 */
[----:B------:R-:W-:Y:S01]  /*23590*/  ISETP.LT.OR P5, PT, R0, 0xa, !P3 ;  /* 0x0000000a0000780c */ /* 0x000fe20005fa1670 */
[----:B------:R-:W-:Y:S01]  /*235a0*/  FMUL R7, R7, UR20 ;  /* 0x0000001407077c20 */ /* 0x000fe20008400000 */
[----:B------:R-:W-:Y:S01]  /*235b0*/  FMUL R8, R8, UR20 ;  /* 0x0000001408087c20 */ /* 0x000fe20008400000 */
[----:B------:R-:W-:Y:S01]  /*235c0*/  FMUL R9, R9, UR20 ;  /* 0x0000001409097c20 */ /* 0x000fe20008400000 */
[----:B------:R-:W-:Y:S01]  /*235d0*/  @!P0 STG.E.U8 desc[UR14][R24.64], R2 ;  /* 0x0000000218008986 */ /* 0x000fe2000c10110e */
[----:B------:R-:W-:-:S02]  /*235e0*/  ISETP.LT.OR P0, PT, R0, 0x2, !P3 ;  /* 0x000000020000780c */ /* 0x000fc40005f01670 */
[----:B------:R-:W-:Y:S01]  /*235f0*/  F2FP.SATFINITE.E5M2.F32.PACK_AB_MERGE_C R3, RZ, R3, RZ ;  /* 0x00000003ff03723e */ /* 0x000fe200048060ff */
[----:B------:R-:W-:Y:S01]  /*23600*/  FMUL R10, R10, UR20 ;  /* 0x000000140a0a7c20 */ /* 0x000fe20008400000 */
[----:B------:R-:W-:Y:S01]  /*23610*/  F2FP.SATFINITE.E5M2.F32.PACK_AB_MERGE_C R4, RZ, R4, RZ ;  /* 0x00000004ff04723e */ /* 0x000fe200048060ff */
[----:B------:R-:W-:Y:S01]  /*23620*/  FMUL R11, R11, UR20 ;  /* 0x000000140b0b7c20 */ /* 0x000fe20008400000 */
[----:B------:R-:W-:Y:S01]  /*23630*/  FMUL R12, R12, UR20 ;  /* 0x000000140c0c7c20 */ /* 0x000fe20008400000 */
[----:B------:R-:W-:Y:S01]  /*23640*/  FMUL R13, R13, UR20 ;  /* 0x000000140d0d7c20 */ /* 0x000fe20008400000 */
[----:B------:R-:W-:Y:S01]  /*23650*/  FMUL R14, R14, UR20 ;  /* 0x000000140e0e7c20 */ /* 0x000fe20008400000 */
[----:B------:R-:W-:Y:S01]  /*23660*/  FMUL R15, R15, UR20 ;  /* 0x000000140f0f7c20 */ /* 0x000fe20008400000 */
[----:B------:R-:W-:Y:S01]  /*23670*/  FMUL R16, R16, UR20 ;  /* 0x0000001410107c20 */ /* 0x000fe20008400000 */
[----:B------:R-:W-:Y:S01]  /*23680*/  FMUL R17, R17, UR20 ;  /* 0x0000001411117c20 */ /* 0x000fe20008400000 */
[----:B------:R-:W-:Y:S01]  /*23690*/  FMUL R18, R18, UR20 ;  /* 0x0000001412127c20 */ /* 0x000fe20008400000 */
[----:B------:R0:W-:Y:S01]  /*236a0*/  @!P0 STG.E.U8 desc[UR14][R24.64+0x1], R3 ;  /* 0x0000010318008986 */ /* 0x0001e2000c10110e */
[----:B------:R-:W-:-:S02]  /*236b0*/  ISETP.LT.OR P0, PT, R0, 0x1, !P2 ;  /* 0x000000010000780c */ /* 0x000fc40005701670 */
[----:B------:R-:W-:Y:S01]  /*236c0*/  F2FP.SATFINITE.E5M2.F32.PACK_AB_MERGE_C R5, RZ, R5, RZ ;  /* 0x00000005ff05723e */ /* 0x000fe200048060ff */
[----:B------:R-:W-:Y:S01]  /*236d0*/  FMUL R19, R19, UR20 ;  /* 0x0000001413137c20 */ /* 0x000fe20008400000 */
[----:B------:R-:W-:Y:S01]  /*236e0*/  FMUL R20, R20, UR20 ;  /* 0x0000001414147c20 */ /* 0x000fe20008400000 */
[----:B------:R-:W-:Y:S01]  /*236f0*/  FMUL R21, R21, UR20 ;  /* 0x0000001415157c20 */ /* 0x000fe20008400000 */
[----:B------:R-:W3:Y:S07]  /*23700*/  LDL.LU R39, [R1+0x204] ;  /* 0x0002040001277983 */ /* 0x000eee0000300800 */
[----:B------:R-:W-:Y:S01]  /*23710*/  @!P0 STG.E.U8 desc[UR14][R26.64], R4 ;  /* 0x000000041a008986 */ /* 0x000fe2000c10110e */
[----:B------:R-:W-:-:S02]  /*23720*/  ISETP.LT.OR P0, PT, R0, 0x2, !P2 ;  /* 0x000000020000780c */ /* 0x000fc40005701670 */
[----:B------:R-:W-:Y:S01]  /*23730*/  F2FP.SATFINITE.E5M2.F32.PACK_AB_MERGE_C R6, RZ, R6, RZ ;  /* 0x00000006ff06723e */ /* 0x000fe200048060ff */
[----:B------:R-:W-:Y:S01]  /*23740*/  FMUL R22, R22, UR20 ;  /* 0x0000001416167c20 */ /* 0x000fe20008400000 */
[----:B------:R-:W-:Y:S01]  /*23750*/  F2FP.SATFINITE.E5M2.F32.PACK_AB_MERGE_C R7, RZ, R7, RZ ;  /* 0x00000007ff07723e */ /* 0x000fe200048060ff */
[----:B------:R-:W4:Y:S08]  /*23760*/  LDL.LU R35, [R1+0x208] ;  /* 0x0002080001237983 */ /* 0x000f300000300800 */
[----:B------:R1:W-:Y:S01]  /*23770*/  @!P0 STG.E.U8 desc[UR14][R26.64+0x1], R5 ;  /* 0x000001051a008986 */ /* 0x0003e2000c10110e */
[----:B------:R-:W-:-:S02]  /*23780*/  ISETP.LT.OR P0, PT, R0, 0x9, !P2 ;  /* 0x000000090000780c */ /* 0x000fc40005701670 */
[----:B------:R-:W-:Y:S01]  /*23790*/  F2FP.SATFINITE.E5M2.F32.PACK_AB_MERGE_C R8, RZ, R8, RZ ;  /* 0x00000008ff08723e */ /* 0x000fe200048060ff */
[----:B------:R-:W-:Y:S01]  /*237a0*/  @!P1 STG.E.U8 desc[UR14][R24.64+0x8], R6 ;  /* 0x0000080618009986 */ /* 0x000fe2000c10110e */
[----:B------:R-:W-:-:S03]  /*237b0*/  ISETP.LT.OR P1, PT, R0, 0xa, !P2 ;  /* 0x0000000a0000780c */ /* 0x000fc60005721670 */
[----:B------:R-:W-:Y:S01]  /*237c0*/  @!P5 STG.E.U8 desc[UR14][R24.64+0x9], R7 ;  /* 0x000009071800d986 */ /* 0x000fe2000c10110e */
[C---:B------:R-:W-:Y:S02]  /*237d0*/  ISETP.LT.OR P5, PT, R0.reuse, 0x11, !P3 ;  /* 0x000000110000780c */ /* 0x040fe40005fa1670 */
[----:B------:R-:W-:Y:S01]  /*237e0*/  F2FP.SATFINITE.E5M2.F32.PACK_AB_MERGE_C R9, RZ, R9, RZ ;  /* 0x00000009ff09723e */ /* 0x000fe200048060ff */
[----:B------:R-:W-:Y:S01]  /*237f0*/  FMUL R23, R23, UR20 ;  /* 0x0000001417177c20 */ /* 0x000fe20008400000 */
[----:B------:R-:W-:Y:S01]  /*23800*/  F2FP.SATFINITE.E5M2.F32.PACK_AB_MERGE_C R10, RZ, R10, RZ ;  /* 0x0000000aff0a723e */ /* 0x000fe200048060ff */
[----:B------:R-:W-:Y:S01]  /*23810*/  @!P0 STG.E.U8 desc[UR14][R26.64+0x8], R8 ;  /* 0x000008081a008986 */ /* 0x000fe2000c10110e */
[C---:B------:R-:W-:Y:S02]  /*23820*/  ISETP.LT.OR P0, PT, R0.reuse, 0x12, !P3 ;  /* 0x000000120000780c */ /* 0x040fe40005f01670 */
[----:B------:R-:W-:Y:S01]  /*23830*/  F2FP.SATFINITE.E5M2.F32.PACK_AB_MERGE_C R11, RZ, R11, RZ ;  /* 0x0000000bff0b723e */ /* 0x000fe200048060ff */
[----:B------:R-:W-:Y:S01]  /*23840*/  @!P1 STG.E.U8 desc[UR14][R26.64+0x9], R9 ;  /* 0x000009091a009986 */ /* 0x000fe2000c10110e */
[----:B------:R-:W-:-:S03]  /*23850*/  ISETP.LT.OR P1, PT, R0, 0x11, !P2 ;  /* 0x000000110000780c */ /* 0x000fc60005721670 */
[----:B------:R-:W-:Y:S01]  /*23860*/  @!P5 STG.E.U8 desc[UR14][R24.64+0x10], R10 ;  /* 0x0000100a1800d986 */ /* 0x000fe2000c10110e */
[C---:B------:R-:W-:Y:S02]  /*23870*/  ISETP.LT.OR P5, PT, R0.reuse, 0x12, !P2 ;  /* 0x000000120000780c */ /* 0x040fe400057a1670 */
[----:B------:R-:W-:Y:S01]  /*23880*/  F2FP.SATFINITE.E5M2.F32.PACK_AB_MERGE_C R12, RZ, R12, RZ ;  /* 0x0000000cff0c723e */ /* 0x000fe200048060ff */
[----:B------:R-:W3:Y:S04]  /*23890*/  LDL.LU R33, [R1+0x20c] ;  /* 0x00020c0001217983 */ /* 0x000ee80000300800 */
[----:B------:R-:W-:Y:S01]  /*238a0*/  @!P0 STG.E.U8 desc[UR14][R24.64+0x11], R11 ;  /* 0x0000110b18008986 */ /* 0x000fe2000c10110e */
[----:B------:R-:W-:Y:S02]  /*238b0*/  ISETP.LT.OR P0, PT, R0, 0x19, !P3 ;  /* 0x000000190000780c */ /* 0x000fe40005f01670 */
[----:B------:R-:W-:-:S02]  /*238c0*/  F2FP.SATFINITE.E5M2.F32.PACK_AB_MERGE_C R13, RZ, R13, RZ ;  /* 0x0000000dff0d723e */ /* 0x000fc400048060ff */
[----:B------:R-:W-:Y:S01]  /*238d0*/  F2FP.SATFINITE.E5M2.F32.PACK_AB_MERGE_C R14, RZ, R14, RZ ;  /* 0x0000000eff0e723e */ /* 0x000fe200048060ff */
[----:B------:R-:W-:Y:S01]  /*238e0*/  @!P1 STG.E.U8 desc[UR14][R26.64+0x10], R12 ;  /* 0x0000100c1a009986 */ /* 0x000fe2000c10110e */
[----:B------:R-:W-:-:S03]  /*238f0*/  ISETP.LT.OR P1, PT, R0, 0x1a, !P3 ;  /* 0x0000001a0000780c */ /* 0x000fc60005f21670 */
[----:B------:R-:W-:Y:S01]  /*23900*/  @!P5 STG.E.U8 desc[UR14][R26.64+0x11], R13 ;  /* 0x0000110d1a00d986 */ /* 0x000fe2000c10110e */
[----:B------:R-:W-:-:S03]  /*23910*/  ISETP.LT.OR P5, PT, R0, 0x19, !P2 ;  /* 0x000000190000780c */ /* 0x000fc600057a1670 */
[----:B------:R-:W-:Y:S01]  /*23920*/  @!P0 STG.E.U8 desc[UR14][R24.64+0x18], R14 ;  /* 0x0000180e18008986 */ /* 0x000fe2000c10110e */
[C---:B------:R-:W-:Y:S02]  /*23930*/  ISETP.LT.OR P0, PT, R0.reuse, 0x1a, !P2 ;  /* 0x0000001a0000780c */ /* 0x040fe40005701670 */
[----:B------:R-:W-:Y:S01]  /*23940*/  F2FP.SATFINITE.E5M2.F32.PACK_AB_MERGE_C R15, RZ, R15, RZ ;  /* 0x0000000fff0f723e */ /* 0x000fe200048060ff */
[----:B------:R-:W3:Y:S01]  /*23950*/  LDL.LU R32, [R1+0x210] ;  /* 0x0002100001207983 */ /* 0x000ee20000300800 */
[----:B------:R-:W-:Y:S02]  /*23960*/  F2FP.SATFINITE.E5M2.F32.PACK_AB_MERGE_C R16, RZ, R16, RZ ;  /* 0x00000010ff10723e */ /* 0x000fe400048060ff */
[----:B------:R-:W-:Y:S01]  /*23970*/  F2FP.SATFINITE.E5M2.F32.PACK_AB_MERGE_C R17, RZ, R17, RZ ;  /* 0x00000011ff11723e */ /* 0x000fe200048060ff */
[----:B------:R-:W-:Y:S01]  /*23980*/  @!P1 STG.E.U8 desc[UR14][R24.64+0x19], R15 ;  /* 0x0000190f18009986 */ /* 0x000fe2000c10110e */
[----:B------:R-:W-:-:S03]  /*23990*/  ISETP.LT.OR P1, PT, R0, 0x21, !P3 ;  /* 0x000000210000780c */ /* 0x000fc60005f21670 */
[----:B------:R-:W-:Y:S01]  /*239a0*/  @!P5 STG.E.U8 desc[UR14][R26.64+0x18], R16 ;  /* 0x000018101a00d986 */ /* 0x000fe2000c10110e */
[----:B------:R-:W-:-:S03]  /*239b0*/  ISETP.LT.OR P5, PT, R0, 0x22, !P3 ;  /* 0x000000220000780c */ /* 0x000fc60005fa1670 */
[----:B------:R-:W-:Y:S01]  /*239c0*/  @!P0 STG.E.U8 desc[UR14][R26.64+0x19], R17 ;  /* 0x000019111a008986 */ /* 0x000fe2000c10110e */
[----:B------:R-:W-:Y:S02]  /*239d0*/  ISETP.LT.OR P0, PT, R0, 0x21, !P2 ;  /* 0x000000210000780c */ /* 0x000fe40005701670 */
[----:B------:R-:W-:Y:S01]  /*239e0*/  F2FP.SATFINITE.E5M2.F32.PACK_AB_MERGE_C R18, RZ, R18, RZ ;  /* 0x00000012ff12723e */ /* 0x000fe200048060ff */
[----:B------:R-:W-:Y:S01]  /*239f0*/  FMUL R152, R152, UR20 ;  /* 0x0000001498987c20 */ /* 0x000fe20008400000 */
[----:B------:R-:W-:Y:S01]  /*23a00*/  F2FP.SATFINITE.E5M2.F32.PACK_AB_MERGE_C R19, RZ, R19, RZ ;  /* 0x00000013ff13723e */ /* 0x000fe200048060ff */
[----:B------:R-:W-:Y:S01]  /*23a10*/  FMUL R153, R153, UR20 ;  /* 0x0000001499997c20 */ /* 0x000fe20008400000 */
        /* <DEDUP_REMOVED lines=24> */
[C---:B------:R-:W-:Y:S02]  /*23ba0*/  ISETP.LT.OR P1, PT, R0.reuse, 0x32, !P3 ;  /* 0x000000320000780c */ /* 0x040fe40005f21670 */
[C---:B------:R-:W-:Y:S01]  /*23bb0*/  ISETP.LT.OR P6, PT, R0.reuse, 0x32, !P2 ;  /* 0x000000320000780c */ /* 0x040fe200057c1670 */
[----:B------:R-:W-:Y:S01]  /*23bc0*/  @!P5 STG.E.U8 desc[UR14][R26.64+0x29], R153 ;  /* 0x000029991a00d986 */ /* 0x000fe2000c10110e */
[----:B------:R-:W-:-:S03]  /*23bd0*/  ISETP.LT.OR P5, PT, R0, 0x31, !P2 ;  /* 0x000000310000780c */ /* 0x000fc600057a1670 */
[----:B------:R-:W-:Y:S01]  /*23be0*/  @!P0 STG.E.U8 desc[UR14][R24.64+0x30], R154 ;  /* 0x0000309a18008986 */ /* 0x000fe2000c10110e */
[----:B------:R-:W-:Y:S01]  /*23bf0*/  ISETP.LT.OR P0, PT, R0, 0x39, !P3 ;  /* 0x000000390000780c */ /* 0x000fe20005f01670 */
[----:B------:R-:W-:Y:S01]  /*23c00*/  FMUL R158, R158, UR20 ;  /* 0x000000149e9e7c20 */ /* 0x000fe20008400000 */
[----:B------:R-:W-:Y:S01]  /*23c10*/  F2FP.SATFINITE.E5M2.F32.PACK_AB_MERGE_C R155, RZ, R155, RZ ;  /* 0x0000009bff9b723e */ /* 0x000fe200048060ff */
[----:B------:R-:W-:Y:S01]  /*23c20*/  FMUL R159, R159, UR20 ;  /* 0x000000149f9f7c20 */ /* 0x000fe20008400000 */
        /* <DEDUP_REMOVED lines=36> */
[----:B0-----:R-:W-:Y:S01]  /*23e70*/  F2FP.SATFINITE.E5M2.F32.PACK_AB_MERGE_C R3, RZ, R166, RZ ;  /* 0x000000a6ff03723e */ /* 0x001fe200048060ff */
[----:B------:R-:W-:Y:S01]  /*23e80*/  @!P1 STG.E.U8 desc[UR14][R24.64+0x41], R163 ;  /* 0x000041a318009986 */ /* 0x000fe2000c10110e */
[----:B------:R-:W-:-:S03]  /*23e90*/  ISETP.LT.OR P1, PT, R0, 0x4a, !P3 ;  /* 0x0000004a0000780c */ /* 0x000fc60005f21670 */
[----:B------:R-:W-:Y:S01]  /*23ea0*/  @!P5 STG.E.U8 desc[UR14][R26.64+0x40], R164 ;  /* 0x000040a41a00d986 */ /* 0x000fe2000c10110e */
[----:B------:R-:W-:-:S03]  /*23eb0*/  ISETP.LT.OR P5, PT, R0, 0x49, !P2 ;  /* 0x000000490000780c */ /* 0x000fc600057a1670 */
[----:B------:R-:W-:Y:S01]  /*23ec0*/  @!P6 STG.E.U8 desc[UR14][R26.64+0x41], R165 ;  /* 0x000041a51a00e986 */ /* 0x000fe2000c10110e */
[----:B------:R-:W-:-:S03]  /*23ed0*/  ISETP.LT.OR P6, PT, R0, 0x4a, !P2 ;  /* 0x0000004a0000780c */ /* 0x000fc600057c1670 */
[----:B------:R0:W-:Y:S01]  /*23ee0*/  @!P0 STG.E.U8 desc[UR14][R24.64+0x48], R3 ;  /* 0x0000480318008986 */ /* 0x0001e2000c10110e */
[----:B------:R-:W-:Y:S01]  /*23ef0*/  ISETP.LT.OR P0, PT, R0, 0x51, !P3 ;  /* 0x000000510000780c */ /* 0x000fe20005f01670 */
[----:B------:R-:W-:Y:S01]  /*23f00*/  FMUL R170, R170, UR20 ;  /* 0x00000014aaaa7c20 */ /* 0x000fe20008400000 */
[----:B------:R-:W-:Y:S01]  /*23f10*/  F2FP.SATFINITE.E5M2.F32.PACK_AB_MERGE_C R167, RZ, R167, RZ ;  /* 0x000000a7ffa7723e */ /* 0x000fe200048060ff */
[----:B------:R-:W-:Y:S01]  /*23f20*/  FMUL R171, R171, UR20 ;  /* 0x00000014abab7c20 */ /* 0x000fe20008400000 */
[----:B-1----:R-:W-:Y:S01]  /*23f30*/  F2FP.SATFINITE.E5M2.F32.PACK_AB_MERGE_C R5, RZ, R168, RZ ;  /* 0x000000a8ff05723e */ /* 0x002fe200048060ff */
[----:B------:R-:W-:Y:S01]  /*23f40*/  FMUL R172, R172, UR20 ;  /* 0x00000014acac7c20 */ /* 0x000fe20008400000 */
[----:B------:R-:W-:Y:S01]  /*23f50*/  F2FP.SATFINITE.E5M2.F32.PACK_AB_MERGE_C R169, RZ, R169, RZ ;  /* 0x000000a9ffa9723e */ /* 0x000fe200048060ff */
[----:B------:R-:W-:Y:S01]  /*23f60*/  @!P1 STG.E.U8 desc[UR14][R24.64+0x49], R167 ;  /* 0x000049a718009986 */ /* 0x000fe2000c10110e */
[----:B0-----:R-:W-:-:S03]  /*23f70*/  F2FP.SATFINITE.E5M2.F32.PACK_AB_MERGE_C R3, RZ, R170, RZ ;  /* 0x000000aaff03723e */ /* 0x001fc600048060ff */
[----:B------:R0:W-:Y:S01]  /*23f80*/  @!P5 STG.E.U8 desc[UR14][R26.64+0x48], R5 ;  /* 0x000048051a00d986 */ /* 0x0001e2000c10110e */
[C---:B------:R-:W-:Y:S02]  /*23f90*/  ISETP.LT.OR P1, PT, R0.reuse, 0x52, !P3 ;  /* 0x000000520000780c */ /* 0x040fe40005f21670 */
[C---:B------:R-:W-:Y:S01]  /*23fa0*/  ISETP.LT.OR P5, PT, R0.reuse, 0x51, !P2 ;  /* 0x000000510000780c */ /* 0x040fe200057a1670 */
[----:B------:R-:W-:Y:S01]  /*23fb0*/  @!P6 STG.E.U8 desc[UR14][R26.64+0x49], R169 ;  /* 0x000049a91a00e986 */ /* 0x000fe2000c10110e */
[----:B------:R-:W-:-:S03]  /*23fc0*/  ISETP.LT.OR P6, PT, R0, 0x52, !P2 ;  /* 0x000000520000780c */ /* 0x000fc600057c1670 */
[----:B------:R1:W-:Y:S01]  /*23fd0*/  @!P0 STG.E.U8 desc[UR14][R24.64+0x50], R3 ;  /* 0x0000500318008986 */ /* 0x0003e2000c10110e */
[----:B------:R-:W-:Y:S01]  /*23fe0*/  ISETP.LT.OR P0, PT, R0, 0x59, !P3 ;  /* 0x000000590000780c */ /* 0x000fe20005f01670 */
[----:B------:R-:W-:Y:S01]  /*23ff0*/  FMUL R173, R173, UR20 ;  /* 0x00000014adad7c20 */ /* 0x000fe20008400000 */
[----:B------:R-:W-:Y:S01]  /*24000*/  FMUL R174, R174, UR20 ;  /* 0x00000014aeae7c20 */ /* 0x000fe20008400000 */
[----:B------:R-:W-:Y:S01]  /*24010*/  F2FP.SATFINITE.E5M2.F32.PACK_AB_MERGE_C R171, RZ, R171, RZ ;  /* 0x000000abffab723e */ /* 0x000fe200048060ff */
[----:B------:R-:W-:Y:S01]  /*24020*/  FMUL R175, R175, UR20 ;  /* 0x00000014afaf7c20 */ /* 0x000fe20008400000 */
[----:B0-----:R-:W-:Y:S01]  /*24030*/  F2FP.SATFINITE.E5M2.F32.PACK_AB_MERGE_C R5, RZ, R172, RZ ;  /* 0x000000acff05723e */ /* 0x001fe200048060ff */
[----:B------:R-:W-:Y:S01]  /*24040*/  FMUL R176, R176, UR20 ;  /* 0x00000014b0b07c20 */ /* 0x000fe20008400000 */
[----:B------:R-:W-:Y:S01]  /*24050*/  F2FP.SATFINITE.E5M2.F32.PACK_AB_MERGE_C R173, RZ, R173, RZ ;  /* 0x000000adffad723e */ /* 0x000fe200048060ff */
[----:B------:R-:W-:Y:S01]  /*24060*/  @!P1 STG.E.U8 desc[UR14][R24.64+0x51], R171 ;  /* 0x000051ab18009986 */ /* 0x000fe2000c10110e */
[----:B-1----:R-:W-:-:S03]  /*24070*/  F2FP.SATFINITE.E5M2.F32.PACK_AB_MERGE_C R3, RZ, R174, RZ ;  /* 0x000000aeff03723e */ /* 0x002fc600048060ff */
        /* <DEDUP_REMOVED lines=220> */
[----:B------:R-:W3:Y:S01]  /*24e40*/  LDL.LU R38, [R1+0x214] ;  /* 0x0002140001267983 */ /* 0x000ee20000300800 */
[----:B------:R-:W-:Y:S02]  /*24e50*/  F2FP.SATFINITE.E5M2.F32.PACK_AB_MERGE_C R229, RZ, R229, RZ ;  /* 0x000000e5ffe5723e */ /* 0x000fe400048060ff */
[----:B-1----:R-:W-:Y:S01]  /*24e60*/  F2FP.SATFINITE.E5M2.F32.PACK_AB_MERGE_C R3, RZ, R230, RZ ;  /* 0x000000e6ff03723e */ /* 0x002fe200048060ff */
[----:B------:R-:W-:Y:S01]  /*24e70*/  @!P1 STG.E.U8 desc[UR14][R24.64+0xc1], R227 ;  /* 0x0000c1e318009986 */ /* 0x000fe2000c10110e */
[----:B------:R-:W-:-:S03]  /*24e80*/  ISETP.LT.OR P1, PT, R0, 0xca, !P3 ;  /* 0x000000ca0000780c */ /* 0x000fc60005f21670 */
[----:B------:R0:W-:Y:S01]  /*24e90*/  @!P5 STG.E.U8 desc[UR14][R26.64+0xc0], R5 ;  /* 0x0000c0051a00d986 */ /* 0x0001e2000c10110e */
[----:B------:R-:W-:-:S03]  /*24ea0*/  ISETP.LT.OR P5, PT, R0, 0xc9, !P2 ;  /* 0x000000c90000780c */ /* 0x000fc600057a1670 */
[----:B------:R-:W-:Y:S01]  /*24eb0*/  @!P6 STG.E.U8 desc[UR14][R26.64+0xc1], R229 ;  /* 0x0000c1e51a00e986 */ /* 0x000fe2000c10110e */
[----:B------:R-:W-:-:S03]  /*24ec0*/  ISETP.LT.OR P6, PT, R0, 0xca, !P2 ;  /* 0x000000ca0000780c */ /* 0x000fc600057c1670 */
[----:B------:R3:W-:Y:S01]  /*24ed0*/  @!P0 STG.E.U8 desc[UR14][R24.64+0xc8], R3 ;  /* 0x0000c80318008986 */ /* 0x0007e2000c10110e */
[----:B------:R-:W-:Y:S01]  /*24ee0*/  ISETP.LT.OR P0, PT, R0, 0xd1, !P3 ;  /* 0x000000d10000780c */ /* 0x000fe20005f01670 */
[----:B------:R-:W-:Y:S01]  /*24ef0*/  FMUL R232, R232, UR20 ;  /* 0x00000014e8e87c20 */ /* 0x000fe20008400000 */
[----:B------:R-:W-:Y:S01]  /*24f00*/  FMUL R233, R233, UR20 ;  /* 0x00000014e9e97c20 */ /* 0x000fe20008400000 */
[----:B------:R-:W3:Y:S01]  /*24f10*/  LDL.LU R37, [R1+0x218] ;  /* 0x0002180001257983 */ /* 0x000ee20000300800 */
[----:B------:R-:W-:Y:S01]  /*24f20*/  FMUL R234, R234, UR20 ;  /* 0x00000014eaea7c20 */ /* 0x000fe20008400000 */
[----:B------:R-:W-:Y:S02]  /*24f30*/  F2FP.SATFINITE.E5M2.F32.PACK_AB_MERGE_C R231, RZ, R231, RZ ;  /* 0x000000e7ffe7723e */ /* 0x000fe400048060ff */
[----:B------:R-:W3:Y:S01]  /*24f40*/  LDL.LU R36, [R1+0x21c] ;  /* 0x00021c0001247983 */ /* 0x000ee20000300800 */
[----:B0-----:R-:W-:Y:S01]  /*24f50*/  F2FP.SATFINITE.E5M2.F32.PACK_AB_MERGE_C R5, RZ, R232, RZ ;  /* 0x000000e8ff05723e */ /* 0x001fe200048060ff */
[----:B--2---:R-:W-:Y:S01]  /*24f60*/  FMUL R2, R40, UR20 ;  /* 0x0000001428027c20 */ /* 0x004fe20008400000 */
[----:B------:R-:W-:Y:S01]  /*24f70*/  F2FP.SATFINITE.E5M2.F32.PACK_AB_MERGE_C R233, RZ, R233, RZ ;  /* 0x000000e9ffe9723e */ /* 0x000fe200048060ff */
[----:B----4-:R-:W-:Y:S01]  /*24f80*/  FMUL R4, R35, UR20 ;  /* 0x0000001423047c20 */ /* 0x010fe20008400000 */
[----:B------:R-:W-:Y:S01]  /*24f90*/  F2FP.SATFINITE.E5M2.F32.PACK_AB_MERGE_C R7, RZ, R234, RZ ;  /* 0x000000eaff07723e */ /* 0x000fe200048060ff */
[----:B------:R-:W2:Y:S01]  /*24fa0*/  LDL.LU R35, [R1+0x220] ;  /* 0x0002200001237983 */ /* 0x000ea20000300800 */
[----:B------:R-:W-:Y:S01]  /*24fb0*/  FMUL R235, R235, UR20 ;  /* 0x00000014ebeb7c20 */ /* 0x000fe20008400000 */
[----:B------:R-:W-:Y:S01]  /*24fc0*/  FMUL R236, R236, UR20 ;  /* 0x00000014ecec7c20 */ /* 0x000fe20008400000 */
[----:B---3--:R-:W-:Y:S01]  /*24fd0*/  FMUL R3, R39, UR20 ;  /* 0x0000001427037c20 */ /* 0x008fe20008400000 */
[----:B------:R-:W-:Y:S01]  /*24fe0*/  @!P1 STG.E.U8 desc[UR14][R24.64+0xc9], R231 ;  /* 0x0000c9e718009986 */ /* 0x000fe2000c10110e */
[C---:B------:R-:W-:Y:S01]  /*24ff0*/  ISETP.LT.OR P1, PT, R0.reuse, 0xd2, !P3 ;  /* 0x000000d20000780c */ /* 0x040fe20005f21670 */
[----:B------:R-:W-:Y:S01]  /*25000*/  FMUL R237, R237, UR20 ;  /* 0x00000014eded7c20 */ /* 0x000fe20008400000 */
[----:B------:R-:W-:Y:S01]  /*25010*/  F2FP.SATFINITE.E5M2.F32.PACK_AB_MERGE_C R235, RZ, R235, RZ ;  /* 0x000000ebffeb723e */ /* 0x000fe200048060ff */
[----:B------:R0:W-:Y:S01]  /*25020*/  @!P5 STG.E.U8 desc[UR14][R26.64+0xc8], R5 ;  /* 0x0000c8051a00d986 */ /* 0x0001e2000c10110e */
[----:B------:R-:W-:-:S02]  /*25030*/  ISETP.LT.OR P5, PT, R0, 0xd1, !P2 ;  /* 0x000000d10000780c */ /* 0x000fc400057a1670 */
[----:B------:R-:W-:Y:S01]  /*25040*/  F2FP.SATFINITE.E5M2.F32.PACK_AB_MERGE_C R9, RZ, R236, RZ ;  /* 0x000000ecff09723e */ /* 0x000fe200048060ff */
[----:B------:R-:W-:Y:S01]  /*25050*/  @!P6 STG.E.U8 desc[UR14][R26.64+0xc9], R233 ;  /* 0x0000c9e91a00e986 */ /* 0x000fe2000c10110e */
[C---:B------:R-:W-:Y:S02]  /*25060*/  ISETP.LT.OR P6, PT, R0.reuse, 0xd2, !P2 ;  /* 0x000000d20000780c */ /* 0x040fe400057c1670 */
[----:B------:R-:W-:Y:S01]  /*25070*/  F2FP.SATFINITE.E5M2.F32.PACK_AB_MERGE_C R237, RZ, R237, RZ ;  /* 0x000000edffed723e */ /* 0x000fe200048060ff */
[----:B------:R1:W-:Y:S01]  /*25080*/  @!P0 STG.E.U8 desc[UR14][R24.64+0xd0], R7 ;  /* 0x0000d00718008986 */ /* 0x0003e2000c10110e */
[C---:B------:R-:W-:Y:S01]  /*25090*/  ISETP.LT.OR P0, PT, R0.reuse, 0xd9, !P3 ;  /* 0x000000d90000780c */ /* 0x040fe20005f01670 */
[----:B0-----:R-:W-:Y:S02]  /*250a0*/  FMUL R5, R33, UR20 ;  /* 0x0000001421057c20 */ /* 0x001fe40008400000 */
[----:B------:R-:W-:Y:S01]  /*250b0*/  @!P1 STG.E.U8 desc[UR14][R24.64+0xd1], R235 ;  /* 0x0000d1eb18009986 */ /* 0x000fe2000c10110e */
[----:B------:R-:W-:-:S03]  /*250c0*/  ISETP.LT.OR P1, PT, R0, 0xda, !P3 ;  /* 0x000000da0000780c */ /* 0x000fc60005f21670 */
[----:B------:R-:W3:Y:S01]  /*250d0*/  LDL.LU R33, [R1+0x224] ;  /* 0x0002240001217983 */ /* 0x000ee20000300800 */
[----:B-1----:R-:W-:Y:S01]  /*250e0*/  F2FP.SATFINITE.E5M2.F32.PACK_AB_MERGE_C R7, RZ, R2, RZ ;  /* 0x00000002ff07723e */ /* 0x002fe200048060ff */
[----:B------:R-:W-:Y:S02]  /*250f0*/  FMUL R2, R32, UR20 ;  /* 0x0000001420027c20 */ /* 0x000fe40008400000 */
[----:B------:R-:W4:Y:S04]  /*25100*/  LDL.LU R40, [R1+0x228] ;  /* 0x0002280001287983 */ /* 0x000f280000300800 */
[----:B------:R-:W4:Y:S04]  /*25110*/  LDL.LU R32, [R1+0x22c] ;  /* 0x00022c0001207983 */ /* 0x000f280000300800 */
[----:B------:R-:W4:Y:S01]  /*25120*/  LDL.LU R39, [R1+0x230] ;  /* 0x0002300001277983 */ /* 0x000f220000300800 */
[----:B------:R-:W-:-:S03]  /*25130*/  F2FP.SATFINITE.E5M2.F32.PACK_AB_MERGE_C R11, RZ, R4, RZ ;  /* 0x00000004ff0b723e */ /* 0x000fc600048060ff */
[----:B------:R0:W-:Y:S01]  /*25140*/  @!P5 STG.E.U8 desc[UR14][R26.64+0xd0], R9 ;  /* 0x0000d0091a00d986 */ /* 0x0001e2000c10110e */
[C---:B------:R-:W-:Y:S02]  /*25150*/  ISETP.LT.OR P5, PT, R0.reuse, 0xd9, !P2 ;  /* 0x000000d90000780c */ /* 0x040fe400057a1670 */
[----:B------:R-:W-:Y:S01]  /*25160*/  F2FP.SATFINITE.E5M2.F32.PACK_AB_MERGE_C R13, RZ, R5, RZ ;  /* 0x00000005ff0d723e */ /* 0x000fe200048060ff */
[----:B------:R-:W-:Y:S01]  /*25170*/  @!P6 STG.E.U8 desc[UR14][R26.64+0xd1], R237 ;  /* 0x0000d1ed1a00e986 */ /* 0x000fe2000c10110e */
[----:B------:R-:W-:Y:S02]  /*25180*/  ISETP.LT.OR P6, PT, R0, 0xda, !P2 ;  /* 0x000000da0000780c */ /* 0x000fe400057c1670 */
[----:B0-----:R-:W-:Y:S01]  /*25190*/  F2FP.SATFINITE.E5M2.F32.PACK_AB_MERGE_C R9, RZ, R3, RZ ;  /* 0x00000003ff09723e */ /* 0x001fe200048060ff */
[----:B------:R0:W-:Y:S04]  /*251a0*/  @!P0 STG.E.U8 desc[UR14][R24.64+0xd8], R7 ;  /* 0x0000d80718008986 */ /* 0x0001e8000c10110e */
[----:B------:R1:W-:Y:S01]  /*251b0*/  @!P1 STG.E.U8 desc[UR14][R24.64+0xd9], R9 ;  /* 0x0000d90918009986 */ /* 0x0003e2000c10110e */
[----:B0-----:R-:W-:-:S03]  /*251c0*/  F2FP.SATFINITE.E5M2.F32.PACK_AB_MERGE_C R7, RZ, R2, RZ ;  /* 0x00000002ff07723e */ /* 0x001fc600048060ff */
[----:B------:R0:W-:Y:S01]  /*251d0*/  @!P5 STG.E.U8 desc[UR14][R26.64+0xd8], R11 ;  /* 0x0000d80b1a00d986 */ /* 0x0001e2000c10110e */
[----:B------:R-:W-:-:S03]  /*251e0*/  FMUL R3, R38, UR20 ;  /* 0x0000001426037c20 */ /* 0x000fc60008400000 */
[----:B------:R-:W4:Y:S02]  /*251f0*/  LDL.LU R38, [R1+0x234] ;  /* 0x0002340001267983 */ /* 0x000f240000300800 */
[----:B-1----:R-:W-:Y:S01]  /*25200*/  F2FP.SATFINITE.E5M2.F32.PACK_AB_MERGE_C R9, RZ, R3, RZ ;  /* 0x00000003ff09723e */ /* 0x002fe200048060ff */
[----:B------:R-:W-:Y:S02]  /*25210*/  FMUL R4, R37, UR20 ;  /* 0x0000001425047c20 */ /* 0x000fe40008400000 */
[----:B------:R-:W4:Y:S01]  /*25220*/  LDL.LU R37, [R1+0x238] ;  /* 0x0002380001257983 */ /* 0x000f220000300800 */
[----:B------:R-:W-:-:S03]  /*25230*/  FMUL R5, R36, UR20 ;  /* 0x0000001424057c20 */ /* 0x000fc60008400000 */
[----:B------:R-:W4:Y:S01]  /*25240*/  LDL.LU R36, [R1+0x23c] ;  /* 0x00023c0001247983 */ /* 0x000f220000300800 */
[----:B--2---:R-:W-:-:S03]  /*25250*/  FMUL R2, R35, UR20 ;  /* 0x0000001423027c20 */ /* 0x004fc60008400000 */
[----:B------:R-:W2:Y:S01]  /*25260*/  LDL.LU R35, [R1+0x240] ;  /* 0x0002400001237983 */ /* 0x000ea20000300800 */
[----:B0-----:R-:W-:Y:S01]  /*25270*/  F2FP.SATFINITE.E5M2.F32.PACK_AB_MERGE_C R11, RZ, R4, RZ ;  /* 0x00000004ff0b723e */ /* 0x001fe200048060ff */
[----:B---3--:R-:W-:Y:S02]  /*25280*/  FMUL R3, R33, UR20 ;  /* 0x0000001421037c20 */ /* 0x008fe40008400000 */
[----:B------:R-:W3:Y:S01]  /*25290*/  LDL.LU R33, [R1+0x244] ;  /* 0x0002440001217983 */ /* 0x000ee20000300800 */
[----:B----4-:R-:W-:-:S03]  /*252a0*/  FMUL R4, R32, UR20 ;  /* 0x0000001420047c20 */ /* 0x010fc60008400000 */
[----:B------:R-:W4:Y:S04]  /*252b0*/  LDL.LU R32, [R1+0x248] ;  /* 0x0002480001207983 */ /* 0x000f280000300800 */
[----:B------:R0:W-:Y:S01]  /*252c0*/  @!P6 STG.E.U8 desc[UR14][R26.64+0xd9], R13 ;  /* 0x0000d90d1a00e986 */ /* 0x0001e2000c10110e */
[C---:B------:R-:W-:Y:S02]  /*252d0*/  ISETP.LT.OR P6, PT, R0.reuse, 0xe2, !P3 ;  /* 0x000000e20000780c */ /* 0x040fe40005fc1670 */
[C---:B------:R-:W-:Y:S02]  /*252e0*/  ISETP.LT.OR P5, PT, R0.reuse, 0xe1, !P3 ;  /* 0x000000e10000780c */ /* 0x040fe40005fa1670 */
[C---:B------:R-:W-:Y:S02]  /*252f0*/  ISETP.LT.OR P0, PT, R0.reuse, 0xe1, !P2 ;  /* 0x000000e10000780c */ /* 0x040fe40005701670 */
[----:B------:R-:W-:-:S02]  /*25300*/  ISETP.LT.OR P1, PT, R0, 0xe2, !P2 ;  /* 0x000000e20000780c */ /* 0x000fc40005721670 */
[----:B------:R-:W-:-:S05]  /*25310*/  F2FP.SATFINITE.E5M2.F32.PACK_AB_MERGE_C R5, RZ, R5, RZ ;  /* 0x00000005ff05723e */ /* 0x000fca00048060ff */
[----:B------:R-:W-:Y:S01]  /*25320*/  @!P6 STG.E.U8 desc[UR14][R24.64+0xe1], R9 ;  /* 0x0000e1091800e986 */ /* 0x000fe2000c10110e */
[----:B------:R-:W-:Y:S02]  /*25330*/  ISETP.LT.OR P6, PT, R0, 0xe9, !P3 ;  /* 0x000000e90000780c */ /* 0x000fe40005fc1670 */
[----:B0-----:R-:W-:Y:S01]  /*25340*/  F2FP.SATFINITE.E5M2.F32.PACK_AB_MERGE_C R13, RZ, R2, RZ ;  /* 0x00000002ff0d723e */ /* 0x001fe200048060ff */
[----:B------:R-:W-:Y:S01]  /*25350*/  FMUL R2, R40, UR20 ;  /* 0x0000001428027c20 */ /* 0x000fe20008400000 */
[----:B------:R0:W-:Y:S01]  /*25360*/  @!P5 STG.E.U8 desc[UR14][R24.64+0xe0], R7 ;  /* 0x0000e0071800d986 */ /* 0x0001e2000c10110e */
[----:B------:R-:W-:-:S03]  /*25370*/  ISETP.LT.OR P5, PT, R0, 0xea, !P2 ;  /* 0x000000ea0000780c */ /* 0x000fc600057a1670 */
[----:B------:R-:W-:Y:S01]  /*25380*/  @!P0 STG.E.U8 desc[UR14][R26.64+0xe0], R11 ;  /* 0x0000e00b1a008986 */ /* 0x000fe2000c10110e */
[----:B------:R-:W-:-:S03]  /*25390*/  ISETP.LT.OR P0, PT, R0, 0xea, !P3 ;  /* 0x000000ea0000780c */ /* 0x000fc60005f01670 */
[----:B------:R1:W-:Y:S01]  /*253a0*/  @!P1 STG.E.U8 desc[UR14][R26.64+0xe1], R5 ;  /* 0x0000e1051a009986 */ /* 0x0003e2000c10110e */
[----:B------:R-:W-:-:S03]  /*253b0*/  ISETP.LT.OR P1, PT, R0, 0xe9, !P2 ;  /* 0x000000e90000780c */ /* 0x000fc60005721670 */
[----:B------:R-:W4:Y:S01]  /*253c0*/  LDL.LU R40, [R1+0x24c] ;  /* 0x00024c0001287983 */ /* 0x000f220000300800 */
[----:B0-----:R-:W-:-:S03]  /*253d0*/  F2FP.SATFINITE.E5M2.F32.PACK_AB_MERGE_C R7, RZ, R3, RZ ;  /* 0x00000003ff07723e */ /* 0x001fc600048060ff */
[----:B------:R-:W-:Y:S01]  /*253e0*/  @!P6 STG.E.U8 desc[UR14][R24.64+0xe8], R13 ;  /* 0x0000e80d1800e986 */ /* 0x000fe2000c10110e */
[----:B-1----:R-:W-:Y:S01]  /*253f0*/  F2FP.SATFINITE.E5M2.F32.PACK_AB_MERGE_C R5, RZ, R2, RZ ;  /* 0x00000002ff05723e */ /* 0x002fe200048060ff */
[----:B------:R-:W-:Y:S02]  /*25400*/  FMUL R2, R39, UR20 ;  /* 0x0000001427027c20 */ /* 0x000fe40008400000 */
[----:B------:R-:W4:Y:S01]  /*25410*/  LDL.LU R39, [R1+0x250] ;  /* 0x0002500001277983 */ /* 0x000f220000300800 */
[----:B------:R-:W-:Y:S02]  /*25420*/  ISETP.LT.OR P6, PT, R0, 0xf1, !P3 ;  /* 0x000000f10000780c */ /* 0x000fe40005fc1670 */
[----:B------:R-:W-:Y:S02]  /*25430*/  F2FP.SATFINITE.E5M2.F32.PACK_AB_MERGE_C R9, RZ, R4, RZ ;  /* 0x00000004ff09723e */ /* 0x000fe400048060ff */
[----:B------:R-:W-:Y:S01]  /*25440*/  F2FP.SATFINITE.E5M2.F32.PACK_AB_MERGE_C R11, RZ, R2, RZ ;  /* 0x00000002ff0b723e */ /* 0x000fe200048060ff */
[----:B------:R0:W-:Y:S04]  /*25450*/  @!P0 STG.E.U8 desc[UR14][R24.64+0xe9], R7 ;  /* 0x0000e90718008986 */ /* 0x0001e8000c10110e */
[----:B------:R1:W-:Y:S04]  /*25460*/  @!P5 STG.E.U8 desc[UR14][R26.64+0xe9], R9 ;  /* 0x0000e9091a00d986 */ /* 0x0003e8000c10110e */
[----:B------:R-:W-:Y:S04]  /*25470*/  @!P1 STG.E.U8 desc[UR14][R26.64+0xe8], R5 ;  /* 0x0000e8051a009986 */ /* 0x000fe8000c10110e */
[----:B------:R2:W-:Y:S01]  /*25480*/  @!P6 STG.E.U8 desc[UR14][R24.64+0xf0], R11 ;  /* 0x0000f00b1800e986 */ /* 0x0005e2000c10110e */
[----:B------:R-:W-:-:S03]  /*25490*/  FMUL R3, R38, UR20 ;  /* 0x0000001426037c20 */ /* 0x000fc60008400000 */
[----:B------:R-:W4:Y:S02]  /*254a0*/  LDL.LU R38, [R1+0x254] ;  /* 0x0002540001267983 */ /* 0x000f240000300800 */
[----:B0-----:R-:W-:Y:S01]  /*254b0*/  F2FP.SATFINITE.E5M2.F32.PACK_AB_MERGE_C R7, RZ, R3, RZ ;  /* 0x00000003ff07723e */ /* 0x001fe200048060ff */
[----:B------:R-:W-:Y:S02]  /*254c0*/  FMUL R4, R37, UR20 ;  /* 0x0000001425047c20 */ /* 0x000fe40008400000 */
[----:B------:R-:W4:Y:S01]  /*254d0*/  LDL.LU R37, [R1+0x258] ;  /* 0x0002580001257983 */ /* 0x000f220000300800 */
[----:B------:R-:W-:-:S03]  /*254e0*/  FMUL R2, R36, UR20 ;  /* 0x0000001424027c20 */ /* 0x000fc60008400000 */
[----:B------:R-:W4:Y:S02]  /*254f0*/  LDL.LU R36, [R1+0x25c] ;  /* 0x00025c0001247983 */ /* 0x000f240000300800 */
[----:B-1----:R-:W-:Y:S01]  /*25500*/  F2FP.SATFINITE.E5M2.F32.PACK_AB_MERGE_C R9, RZ, R2, RZ ;  /* 0x00000002ff09723e */ /* 0x002fe200048060ff */
[----:B--2---:R-:W-:Y:S02]  /*25510*/  FMUL R2, R35, UR20 ;  /* 0x0000001423027c20 */ /* 0x004fe40008400000 */
[----:B------:R-:W2:Y:S03]  /*25520*/  LDL.LU R35, [R1+0x260] ;  /* 0x0002600001237983 */ /* 0x000ea60000300800 */
[----:B------:R-:W-:Y:S01]  /*25530*/  F2FP.SATFINITE.E5M2.F32.PACK_AB_MERGE_C R11, RZ, R2, RZ ;  /* 0x00000002ff0b723e */ /* 0x000fe200048060ff */
[----:B---3--:R-:W-:Y:S02]  /*25540*/  FMUL R3, R33, UR20 ;  /* 0x0000001421037c20 */ /* 0x008fe40008400000 */
[----:B------:R-:W3:Y:S01]  /*25550*/  LDL.LU R33, [R1+0x264] ;  /* 0x0002640001217983 */ /* 0x000ee20000300800 */
[----:B----4-:R-:W-:-:S03]  /*25560*/  FMUL R2, R32, UR20 ;  /* 0x0000001420027c20 */ /* 0x010fc60008400000 */
[----:B------:R-:W4:Y:S01]  /*25570*/  LDL.LU R32, [R1+0x268] ;  /* 0x0002680001207983 */ /* 0x000f220000300800 */
[C---:B------:R-:W-:Y:S02]  /*25580*/  ISETP.LT.OR P0, PT, R0.reuse, 0xf2, !P3 ;  /* 0x000000f20000780c */ /* 0x040fe40005f01670 */
[C---:B------:R-:W-:Y:S02]  /*25590*/  ISETP.LT.OR P5, PT, R0.reuse, 0xf2, !P2 ;  /* 0x000000f20000780c */ /* 0x040fe400057a1670 */
[C---:B------:R-:W-:Y:S02]  /*255a0*/  ISETP.LT.OR P1, PT, R0.reuse, 0xf1, !P2 ;  /* 0x000000f10000780c */ /* 0x040fe40005721670 */
[----:B------:R-:W-:Y:S02]  /*255b0*/  ISETP.LT.OR P6, PT, R0, 0xf9, !P3 ;  /* 0x000000f90000780c */ /* 0x000fe40005fc1670 */
[----:B------:R-:W-:Y:S02]  /*255c0*/  F2FP.SATFINITE.E5M2.F32.PACK_AB_MERGE_C R13, RZ, R3, RZ ;  /* 0x00000003ff0d723e */ /* 0x000fe400048060ff */
[----:B------:R-:W-:-:S03]  /*255d0*/  F2FP.SATFINITE.E5M2.F32.PACK_AB_MERGE_C R5, RZ, R4, RZ ;  /* 0x00000004ff05723e */ /* 0x000fc600048060ff */
[----:B------:R0:W-:Y:S01]  /*255e0*/  @!P0 STG.E.U8 desc[UR14][R24.64+0xf1], R7 ;  /* 0x0000f10718008986 */ /* 0x0001e2000c10110e */
[----:B------:R-:W-:-:S03]  /*255f0*/  ISETP.LT.OR P3, PT, R0, 0xfa, !P3 ;  /* 0x000000fa0000780c */ /* 0x000fc60005f61670 */
[----:B------:R1:W-:Y:S01]  /*25600*/  @!P5 STG.E.U8 desc[UR14][R26.64+0xf1], R9 ;  /* 0x0000f1091a00d986 */ /* 0x0003e2000c10110e */
[----:B------:R-:W-:Y:S02]  /*25610*/  ISETP.LT.OR P5, PT, R0, 0xf9, !P2 ;  /* 0x000000f90000780c */ /* 0x000fe400057a1670 */
[----:B0-----:R-:W-:Y:S01]  /*25620*/  F2FP.SATFINITE.E5M2.F32.PACK_AB_MERGE_C R7, RZ, R2, RZ ;  /* 0x00000002ff07723e */ /* 0x001fe200048060ff */
[----:B------:R-:W-:Y:S01]  /*25630*/  @!P1 STG.E.U8 desc[UR14][R26.64+0xf0], R5 ;  /* 0x0000f0051a009986 */ /* 0x000fe2000c10110e */
[----:B------:R-:W-:-:S03]  /*25640*/  FMUL R2, R40, UR20 ;  /* 0x0000001428027c20 */ /* 0x000fc60008400000 */
[----:B------:R-:W4:Y:S01]  /*25650*/  LDL.LU R40, [R1+0x26c] ;  /* 0x00026c0001287983 */ /* 0x000f220000300800 */
[----:B------:R-:W-:-:S03]  /*25660*/  FMUL R3, R39, UR20 ;  /* 0x0000001427037c20 */ /* 0x000fc60008400000 */
[----:B------:R-:W4:Y:S01]  /*25670*/  LDL.LU R39, [R1+0x270] ;  /* 0x0002700001277983 */ /* 0x000f220000300800 */
[----:B-1----:R-:W-:-:S03]  /*25680*/  F2FP.SATFINITE.E5M2.F32.PACK_AB_MERGE_C R9, RZ, R2, RZ ;  /* 0x00000002ff09723e */ /* 0x002fc600048060ff */
        /* <DEDUP_REMOVED lines=17> */
[----:B------:R-:W4:Y:S01]  /*257a0*/  LDL.LU R32, [R1+0x288] ;  /* 0x0002880001207983 */ /* 0x000f220000300800 */
[----:B------:R-:W-:Y:S02]  /*257b0*/  ISETP.GE.AND P1, PT, R34, 0x81, PT ;  /* 0x000000812200780c */ /* 0x000fe40003f26270 */
[C---:B------:R-:W-:Y:S02]  /*257c0*/  ISETP.LT.OR P2, PT, R0.reuse, 0xfa, !P2 ;  /* 0x000000fa0000780c */ /* 0x040fe40005741670 */
[C---:B------:R-:W-:Y:S02]  /*257d0*/  ISETP.LT.OR P6, PT, R0.reuse, 0x1, !P1 ;  /* 0x000000010000780c */ /* 0x040fe40004fc1670 */
[----:B------:R-:W-:Y:S02]  /*257e0*/  ISETP.LT.OR P3, PT, R0, 0x2, !P1 ;  /* 0x000000020000780c */ /* 0x000fe40004f61670 */
[----:B------:R-:W-:-:S07]  /*257f0*/  ISETP.GE.AND P0, PT, R34, 0x89, PT ;  /* 0x000000892200780c */ /* 0x000fce0003f06270 */
[----:B------:R0:W-:Y:S04]  /*25800*/  @!P2 STG.E.U8 desc[UR14][R26.64+0xf9], R9 ;  /* 0x0000f9091a00a986 */ /* 0x0001e8000c10110e */
[----:B------:R-:W-:Y:S01]  /*25810*/  @!P6 STG.E.U8 desc[UR14][R30.64], R11 ;  /* 0x0000000b1e00e986 */ /* 0x000fe2000c10110e */
[C---:B------:R-:W-:Y:S02]  /*25820*/  ISETP.LT.OR P6, PT, R0.reuse, 0x2, !P0 ;  /* 0x000000020000780c */ /* 0x040fe400047c1670 */
[C---:B------:R-:W-:Y:S01]  /*25830*/  ISETP.LT.OR P5, PT, R0.reuse, 0x1, !P0 ;  /* 0x000000010000780c */ /* 0x040fe200047a1670 */
[----:B------:R1:W-:Y:S01]  /*25840*/  @!P3 STG.E.U8 desc[UR14][R30.64+0x1], R13 ;  /* 0x0000010d1e00b986 */ /* 0x0003e2000c10110e */
[----:B------:R-:W-:Y:S02]  /*25850*/  ISETP.LT.OR P2, PT, R0, 0xa, !P1 ;  /* 0x0000000a0000780c */ /* 0x000fe40004f41670 */
[----:B0-----:R-:W-:Y:S01]  /*25860*/  F2FP.SATFINITE.E5M2.F32.PACK_AB_MERGE_C R9, RZ, R3, RZ ;  /* 0x00000003ff09723e */ /* 0x001fe200048060ff */
[----:B------:R-:W-:-:S02]  /*25870*/  FMUL R3, R40, UR20 ;  /* 0x0000001428037c20 */ /* 0x000fc40008400000 */
[----:B------:R-:W4:Y:S01]  /*25880*/  LDL.LU R40, [R1+0x28c] ;  /* 0x00028c0001287983 */ /* 0x000f220000300800 */
[----:B-1----:R-:W-:Y:S02]  /*25890*/  F2FP.SATFINITE.E5M2.F32.PACK_AB_MERGE_C R13, RZ, R2, RZ ;  /* 0x00000002ff0d723e */ /* 0x002fe400048060ff */
[C---:B------:R-:W-:Y:S01]  /*258a0*/  ISETP.LT.OR P3, PT, R0.reuse, 0x9, !P1 ;  /* 0x000000090000780c */ /* 0x040fe20004f61670 */
[----:B------:R0:W-:Y:S01]  /*258b0*/  @!P6 STG.E.U8 desc[UR14][R28.64+0x1], R7 ;  /* 0x000001071c00e986 */ /* 0x0001e2000c10110e */
[----:B------:R-:W-:Y:S01]  /*258c0*/  F2FP.SATFINITE.E5M2.F32.PACK_AB_MERGE_C R5, RZ, R5, RZ ;  /* 0x00000005ff05723e */ /* 0x000fe200048060ff */
[----:B------:R-:W-:Y:S02]  /*258d0*/  FMUL R2, R39, UR20 ;  /* 0x0000001427027c20 */ /* 0x000fe40008400000 */
[----:B------:R-:W4:Y:S01]  /*258e0*/  LDL.LU R39, [R1+0x290] ;  /* 0x0002900001277983 */ /* 0x000f220000300800 */
[----:B------:R-:W-:Y:S02]  /*258f0*/  F2FP.SATFINITE.E5M2.F32.PACK_AB_MERGE_C R11, RZ, R4, RZ ;  /* 0x00000004ff0b723e */ /* 0x000fe400048060ff */
[----:B------:R-:W-:-:S02]  /*25900*/  ISETP.LT.OR P6, PT, R0, 0xa, !P0 ;  /* 0x0000000a0000780c */ /* 0x000fc400047c1670 */
[----:B0-----:R-:W-:Y:S01]  /*25910*/  F2FP.SATFINITE.E5M2.F32.PACK_AB_MERGE_C R7, RZ, R2, RZ ;  /* 0x00000002ff07723e */ /* 0x001fe200048060ff */
[----:B------:R0:W-:Y:S04]  /*25920*/  @!P5 STG.E.U8 desc[UR14][R28.64], R5 ;  /* 0x000000051c00d986 */ /* 0x0001e8000c10110e */
[----:B------:R-:W-:Y:S04]  /*25930*/  @!P2 STG.E.U8 desc[UR14][R30.64+0x9], R11 ;  /* 0x0000090b1e00a986 */ /* 0x000fe8000c10110e */
[----:B------:R1:W-:Y:S01]  /*25940*/  @!P3 STG.E.U8 desc[UR14][R30.64+0x8], R9 ;  /* 0x000008091e00b986 */ /* 0x0003e2000c10110e */
[----:B0-----:R-:W-:-:S05]  /*25950*/  F2FP.SATFINITE.E5M2.F32.PACK_AB_MERGE_C R5, RZ, R3, RZ ;  /* 0x00000003ff05723e */ /* 0x001fca00048060ff */
[----:B------:R4:W-:Y:S01]  /*25960*/  @!P6 STG.E.U8 desc[UR14][R28.64+0x9], R5 ;  /* 0x000009051c00e986 */ /* 0x0009e2000c10110e */
[----:B------:R-:W-:-:S03]  /*25970*/  FMUL R4, R38, UR20 ;  /* 0x0000001426047c20 */ /* 0x000fc60008400000 */
[----:B------:R-:W4:Y:S02]  /*25980*/  LDL.LU R38, [R1+0x294] ;  /* 0x0002940001267983 */ /* 0x000f240000300800 */
[----:B-1----:R-:W-:Y:S01]  /*25990*/  F2FP.SATFINITE.E5M2.F32.PACK_AB_MERGE_C R9, RZ, R4, RZ ;  /* 0x00000004ff09723e */ /* 0x002fe200048060ff */
[----:B------:R-:W-:Y:S02]  /*259a0*/  FMUL R2, R37, UR20 ;  /* 0x0000001425027c20 */ /* 0x000fe40008400000 */
[----:B------:R-:W4:Y:S03]  /*259b0*/  LDL.LU R37, [R1+0x298] ;  /* 0x0002980001257983 */ /* 0x000f260000300800 */
[----:B------:R-:W-:Y:S01]  /*259c0*/  F2FP.SATFINITE.E5M2.F32.PACK_AB_MERGE_C R11, RZ, R2, RZ ;  /* 0x00000002ff0b723e */ /* 0x000fe200048060ff */
[----:B------:R-:W-:Y:S02]  /*259d0*/  FMUL R2, R36, UR20 ;  /* 0x0000001424027c20 */ /* 0x000fe40008400000 */
[----:B------:R-:W4:Y:S01]  /*259e0*/  LDL.LU R36, [R1+0x29c] ;  /* 0x00029c0001247983 */ /* 0x000f220000300800 */
[----:B--2---:R-:W-:-:S03]  /*259f0*/  FMUL R3, R35, UR20 ;  /* 0x0000001423037c20 */ /* 0x004fc60008400000 */
[----:B------:R-:W2:Y:S01]  /*25a00*/  LDL.LU R35, [R1+0x2a0] ;  /* 0x0002a00001237983 */ /* 0x000ea20000300800 */
[----:B---3--:R-:W-:-:S03]  /*25a10*/  FMUL R4, R33, UR20 ;  /* 0x0000001421047c20 */ /* 0x008fc60008400000 */
[----:B------:R-:W3:Y:S01]  /*25a20*/  LDL.LU R33, [R1+0x2a4] ;  /* 0x0002a40001217983 */ /* 0x000ee20000300800 */
[----:B----4-:R-:W-:-:S03]  /*25a30*/  FMUL R5, R32, UR20 ;  /* 0x0000001420057c20 */ /* 0x010fc60008400000 */
[----:B------:R-:W4:Y:S01]  /*25a40*/  LDL.LU R32, [R1+0x2a8] ;  /* 0x0002a80001207983 */ /* 0x000f220000300800 */
[C---:B------:R-:W-:Y:S02]  /*25a50*/  ISETP.LT.OR P5, PT, R0.reuse, 0x9, !P0 ;  /* 0x000000090000780c */ /* 0x040fe400047a1670 */
[C---:B------:R-:W-:Y:S02]  /*25a60*/  ISETP.LT.OR P3, PT, R0.reuse, 0x11, !P1 ;  /* 0x000000110000780c */ /* 0x040fe40004f61670 */
[C---:B------:R-:W-:Y:S02]  /*25a70*/  ISETP.LT.OR P2, PT, R0.reuse, 0x12, !P1 ;  /* 0x000000120000780c */ /* 0x040fe40004f41670 */
[----:B------:R-:W-:-:S07]  /*25a80*/  ISETP.LT.OR P6, PT, R0, 0x12, !P0 ;  /* 0x000000120000780c */ /* 0x000fce00047c1670 */
[----:B------:R-:W-:Y:S01]  /*25a90*/  @!P5 STG.E.U8 desc[UR14][R28.64+0x8], R13 ;  /* 0x0000080d1c00d986 */ /* 0x000fe2000c10110e */
[----:B------:R-:W-:-:S03]  /*25aa0*/  ISETP.LT.OR P5, PT, R0, 0x11, !P0 ;  /* 0x000000110000780c */ /* 0x000fc600047a1670 */
[----:B------:R0:W-:Y:S01]  /*25ab0*/  @!P3 STG.E.U8 desc[UR14][R30.64+0x10], R7 ;  /* 0x000010071e00b986 */ /* 0x0001e2000c10110e */
[----:B------:R-:W-:-:S03]  /*25ac0*/  ISETP.LT.OR P3, PT, R0, 0x19, !P1 ;  /* 0x000000190000780c */ /* 0x000fc60004f61670 */
[----:B------:R1:W-:Y:S01]  /*25ad0*/  @!P2 STG.E.U8 desc[UR14][R30.64+0x11], R9 ;  /* 0x000011091e00a986 */ /* 0x0003e2000c10110e */
[----:B------:R-:W-:Y:S02]  /*25ae0*/  ISETP.LT.OR P2, PT, R0, 0x1a, !P1 ;  /* 0x0000001a0000780c */ /* 0x000fe40004f41670 */
[----:B0-----:R-:W-:Y:S01]  /*25af0*/  F2FP.SATFINITE.E5M2.F32.PACK_AB_MERGE_C R7, RZ, R2, RZ ;  /* 0x00000002ff07723e */ /* 0x001fe200048060ff */
[----:B------:R-:W-:Y:S01]  /*25b00*/  FMUL R2, R40, UR20 ;  /* 0x0000001428027c20 */ /* 0x000fe20008400000 */
[----:B-1----:R-:W-:Y:S01]  /*25b10*/  F2FP.SATFINITE.E5M2.F32.PACK_AB_MERGE_C R9, RZ, R3, RZ ;  /* 0x00000003ff09723e */ /* 0x002fe200048060ff */
[----:B------:R-:W4:Y:S01]  /*25b20*/  LDL.LU R40, [R1+0x2ac] ;  /* 0x0002ac0001287983 */ /* 0x000f220000300800 */
[----:B------:R-:W-:-:S03]  /*25b30*/  F2FP.SATFINITE.E5M2.F32.PACK_AB_MERGE_C R13, RZ, R4, RZ ;  /* 0x00000004ff0d723e */ /* 0x000fc600048060ff */
[----:B------:R0:W-:Y:S01]  /*25b40*/  @!P6 STG.E.U8 desc[UR14][R28.64+0x11], R7 ;  /* 0x000011071c00e986 */ /* 0x0001e2000c10110e */
[----:B------:R-:W-:Y:S01]  /*25b50*/  ISETP.LT.OR P6, PT, R0, 0x1a, !P0 ;  /* 0x0000001a0000780c */ /* 0x000fe200047c1670 */
[----:B------:R-:W-:Y:S02]  /*25b60*/  FMUL R3, R39, UR20 ;  /* 0x0000001427037c20 */ /* 0x000fe40008400000 */
[----:B------:R-:W4:Y:S01]  /*25b70*/  LDL.LU R39, [R1+0x2b0] ;  /* 0x0002b00001277983 */ /* 0x000f220000300800 */
[----:B0-----:R-:W-:-:S03]  /*25b80*/  F2FP.SATFINITE.E5M2.F32.PACK_AB_MERGE_C R7, RZ, R2, RZ ;  /* 0x00000002ff07723e */ /* 0x001fc600048060ff */
[----:B------:R-:W-:Y:S04]  /*25b90*/  @!P5 STG.E.U8 desc[UR14][R28.64+0x10], R11 ;  /* 0x0000100b1c00d986 */ /* 0x000fe8000c10110e */
[----:B------:R0:W-:Y:S04]  /*25ba0*/  @!P3 STG.E.U8 desc[UR14][R30.64+0x18], R9 ;  /* 0x000018091e00b986 */ /* 0x0001e8000c10110e */
[----:B------:R1:W-:Y:S01]  /*25bb0*/  @!P2 STG.E.U8 desc[UR14][R30.64+0x19], R13 ;  /* 0x0000190d1e00a986 */ /* 0x0003e2000c10110e */
[----:B0-----:R-:W-:-:S03]  /*25bc0*/  F2FP.SATFINITE.E5M2.F32.PACK_AB_MERGE_C R9, RZ, R3, RZ ;  /* 0x00000003ff09723e */ /* 0x001fc600048060ff */
[----:B------:R0:W-:Y:S01]  /*25bd0*/  @!P6 STG.E.U8 desc[UR14][R28.64+0x19], R7 ;  /* 0x000019071c00e986 */ /* 0x0001e2000c10110e */
[----:B------:R-:W-:-:S03]  /*25be0*/  FMUL R4, R38, UR20 ;  /* 0x0000001426047c20 */ /* 0x000fc60008400000 */
[----:B------:R-:W4:Y:S02]  /*25bf0*/  LDL.LU R38, [R1+0x2b4] ;  /* 0x0002b40001267983 */ /* 0x000f240000300800 */
[----:B------:R-:W-:Y:S01]  /*25c00*/  F2FP.SATFINITE.E5M2.F32.PACK_AB_MERGE_C R11, RZ, R4, RZ ;  /* 0x00000004ff0b723e */ /* 0x000fe200048060ff */
[----:B------:R-:W-:Y:S02]  /*25c10*/  FMUL R2, R37, UR20 ;  /* 0x0000001425027c20 */ /* 0x000fe40008400000 */
[----:B------:R-:W4:Y:S03]  /*25c20*/  LDL.LU R37, [R1+0x2b8] ;  /* 0x0002b80001257983 */ /* 0x000f260000300800 */
[----:B-1----:R-:W-:Y:S01]  /*25c30*/  F2FP.SATFINITE.E5M2.F32.PACK_AB_MERGE_C R13, RZ, R2, RZ ;  /* 0x00000002ff0d723e */ /* 0x002fe200048060ff */
[----:B------:R-:W-:Y:S02]  /*25c40*/  FMUL R3, R36, UR20 ;  /* 0x0000001424037c20 */ /* 0x000fe40008400000 */
[----:B------:R-:W4:Y:S01]  /*25c50*/  LDL.LU R36, [R1+0x2bc] ;  /* 0x0002bc0001247983 */ /* 0x000f220000300800 */
[----:B--2---:R-:W-:-:S03]  /*25c60*/  FMUL R2, R35, UR20 ;  /* 0x0000001423027c20 */ /* 0x004fc60008400000 */
[----:B------:R-:W2:Y:S02]  /*25c70*/  LDL.LU R35, [R1+0x2c0] ;  /* 0x0002c00001237983 */ /* 0x000ea40000300800 */
[----:B0-----:R-:W-:Y:S01]  /*25c80*/  F2FP.SATFINITE.E5M2.F32.PACK_AB_MERGE_C R7, RZ, R2, RZ ;  /* 0x00000002ff07723e */ /* 0x001fe200048060ff */
[----:B---3--:R-:W-:Y:S02]  /*25c90*/  FMUL R4, R33, UR20 ;  /* 0x0000001421047c20 */ /* 0x008fe40008400000 */
[----:B------:R-:W3:Y:S01]  /*25ca0*/  LDL.LU R33, [R1+0x2c4] ;  /* 0x0002c40001217983 */ /* 0x000ee20000300800 */
[----:B----4-:R-:W-:-:S03]  /*25cb0*/  FMUL R2, R32, UR20 ;  /* 0x0000001420027c20 */ /* 0x010fc60008400000 */
[----:B------:R-:W4:Y:S01]  /*25cc0*/  LDL.LU R32, [R1+0x2c8] ;  /* 0x0002c80001207983 */ /* 0x000f220000300800 */
[C---:B------:R-:W-:Y:S02]  /*25cd0*/  ISETP.LT.OR P5, PT, R0.reuse, 0x19, !P0 ;  /* 0x000000190000780c */ /* 0x040fe400047a1670 */
[C---:B------:R-:W-:Y:S02]  /*25ce0*/  ISETP.LT.OR P3, PT, R0.reuse, 0x21, !P1 ;  /* 0x000000210000780c */ /* 0x040fe40004f61670 */
[C---:B------:R-:W-:Y:S02]  /*25cf0*/  ISETP.LT.OR P2, PT, R0.reuse, 0x22, !P1 ;  /* 0x000000220000780c */ /* 0x040fe40004f41670 */
[----:B------:R-:W-:Y:S02]  /*25d00*/  F2FP.SATFINITE.E5M2.F32.PACK_AB_MERGE_C R5, RZ, R5, RZ ;  /* 0x00000005ff05723e */ /* 0x000fe400048060ff */
[----:B------:R-:W-:-:S05]  /*25d10*/  ISETP.LT.OR P6, PT, R0, 0x22, !P0 ;  /* 0x000000220000780c */ /* 0x000fca00047c1670 */
[----:B------:R0:W-:Y:S01]  /*25d20*/  @!P5 STG.E.U8 desc[UR14][R28.64+0x18], R5 ;  /* 0x000018051c00d986 */ /* 0x0001e2000c10110e */
[----:B------:R-:W-:-:S03]  /*25d30*/  ISETP.LT.OR P5, PT, R0, 0x21, !P0 ;  /* 0x000000210000780c */ /* 0x000fc600047a1670 */
[----:B------:R-:W-:Y:S01]  /*25d40*/  @!P3 STG.E.U8 desc[UR14][R30.64+0x20], R9 ;  /* 0x000020091e00b986 */ /* 0x000fe2000c10110e */
[----:B------:R-:W-:-:S03]  /*25d50*/  ISETP.LT.OR P3, PT, R0, 0x29, !P1 ;  /* 0x000000290000780c */ /* 0x000fc60004f61670 */
[----:B------:R1:W-:Y:S01]  /*25d60*/  @!P2 STG.E.U8 desc[UR14][R30.64+0x21], R11 ;  /* 0x0000210b1e00a986 */ /* 0x0003e2000c10110e */
[----:B------:R-:W-:Y:S02]  /*25d70*/  ISETP.LT.OR P2, PT, R0, 0x2a, !P1 ;  /* 0x0000002a0000780c */ /* 0x000fe40004f41670 */
[----:B0-----:R-:W-:Y:S02]  /*25d80*/  F2FP.SATFINITE.E5M2.F32.PACK_AB_MERGE_C R5, RZ, R3, RZ ;  /* 0x00000003ff05723e */ /* 0x001fe400048060ff */
[----:B-1----:R-:W-:Y:S01]  /*25d90*/  F2FP.SATFINITE.E5M2.F32.PACK_AB_MERGE_C R11, RZ, R2, RZ ;  /* 0x00000002ff0b723e */ /* 0x002fe200048060ff */
[----:B------:R-:W-:Y:S02]  /*25da0*/  FMUL R2, R40, UR20 ;  /* 0x0000001428027c20 */ /* 0x000fe40008400000 */
[----:B------:R-:W4:Y:S01]  /*25db0*/  LDL.LU R40, [R1+0x2cc] ;  /* 0x0002cc0001287983 */ /* 0x000f220000300800 */
[----:B------:R-:W-:-:S03]  /*25dc0*/  F2FP.SATFINITE.E5M2.F32.PACK_AB_MERGE_C R9, RZ, R4, RZ ;  /* 0x00000004ff09723e */ /* 0x000fc600048060ff */
[----:B------:R-:W-:Y:S01]  /*25dd0*/  @!P6 STG.E.U8 desc[UR14][R28.64+0x21], R5 ;  /* 0x000021051c00e986 */ /* 0x000fe2000c10110e */
[----:B------:R-:W-:-:S03]  /*25de0*/  FMUL R3, R39, UR20 ;  /* 0x0000001427037c20 */ /* 0x000fc60008400000 */
[----:B------:R-:W4:Y:S01]  /*25df0*/  LDL.LU R39, [R1+0x2d0] ;  /* 0x0002d00001277983 */ /* 0x000f220000300800 */
[----:B------:R-:W-:-:S03]  /*25e00*/  ISETP.LT.OR P6, PT, R0, 0x2a, !P0 ;  /* 0x0000002a0000780c */ /* 0x000fc600047c1670 */
[----:B------:R-:W-:Y:S04]  /*25e10*/  @!P5 STG.E.U8 desc[UR14][R28.64+0x20], R13 ;  /* 0x0000200d1c00d986 */ /* 0x000fe8000c10110e */
[----:B------:R0:W-:Y:S04]  /*25e20*/  @!P3 STG.E.U8 desc[UR14][R30.64+0x28], R7 ;  /* 0x000028071e00b986 */ /* 0x0001e8000c10110e */
[----:B------:R1:W-:Y:S01]  /*25e30*/  @!P2 STG.E.U8 desc[UR14][R30.64+0x29], R9 ;  /* 0x000029091e00a986 */ /* 0x0003e2000c10110e */
[----:B0-----:R-:W-:Y:S02]  /*25e40*/  F2FP.SATFINITE.E5M2.F32.PACK_AB_MERGE_C R7, RZ, R2, RZ ;  /* 0x00000002ff07723e */ /* 0x001fe400048060ff */
[----:B-1----:R-:W-:-:S03]  /*25e50*/  F2FP.SATFINITE.E5M2.F32.PACK_AB_MERGE_C R9, RZ, R3, RZ ;  /* 0x00000003ff09723e */ /* 0x002fc600048060ff */
[----:B------:R0:W-:Y:S01]  /*25e60*/  @!P6 STG.E.U8 desc[UR14][R28.64+0x29], R7 ;  /* 0x000029071c00e986 */ /* 0x0001e2000c10110e */
[----:B------:R-:W-:-:S03]  /*25e70*/  FMUL R4, R38, UR20 ;  /* 0x0000001426047c20 */ /* 0x000fc60008400000 */
[----:B------:R-:W4:Y:S02]  /*25e80*/  LDL.LU R38, [R1+0x2d4] ;  /* 0x0002d40001267983 */ /* 0x000f240000300800 */
[----:B------:R-:W-:Y:S01]  /*25e90*/  F2FP.SATFINITE.E5M2.F32.PACK_AB_MERGE_C R13, RZ, R4, RZ ;  /* 0x00000004ff0d723e */ /* 0x000fe200048060ff */
        /* <DEDUP_REMOVED lines=21> */
[----:B------:R-:W-:Y:S02]  /*25ff0*/  F2FP.SATFINITE.E5M2.F32.PACK_AB_MERGE_C R5, RZ, R5, RZ ;  /* 0x00000005ff05723e */ /* 0x000fe400048060ff */
[----:B0-----:R-:W-:Y:S02]  /*26000*/  F2FP.SATFINITE.E5M2.F32.PACK_AB_MERGE_C R13, RZ, R2, RZ ;  /* 0x00000002ff0d723e */ /* 0x001fe400048060ff */
[----:B-1----:R-:W-:Y:S01]  /*26010*/  F2FP.SATFINITE.E5M2.F32.PACK_AB_MERGE_C R9, RZ, R3, RZ ;  /* 0x00000003ff09723e */ /* 0x002fe200048060ff */
[----:B------:R-:W-:Y:S02]  /*26020*/  FMUL R3, R40, UR20 ;  /* 0x0000001428037c20 */ /* 0x000fe40008400000 */
[----:B------:R-:W4:Y:S01]  /*26030*/  LDL.LU R40, [R1+0x2ec] ;  /* 0x0002ec0001287983 */ /* 0x000f220000300800 */
[----:B------:R-:W-:Y:S01]  /*26040*/  F2FP.SATFINITE.E5M2.F32.PACK_AB_MERGE_C R11, RZ, R4, RZ ;  /* 0x00000004ff0b723e */ /* 0x000fe200048060ff */
[----:B------:R-:W-:-:S02]  /*26050*/  FMUL R2, R39, UR20 ;  /* 0x0000001427027c20 */ /* 0x000fc40008400000 */
[----:B------:R-:W4:Y:S04]  /*26060*/  LDL.LU R39, [R1+0x2f0] ;  /* 0x0002f00001277983 */ /* 0x000f280000300800 */
[----:B------:R0:W-:Y:S01]  /*26070*/  @!P6 STG.E.U8 desc[UR14][R28.64+0x31], R7 ;  /* 0x000031071c00e986 */ /* 0x0001e2000c10110e */
[----:B------:R-:W-:-:S03]  /*26080*/  ISETP.LT.OR P6, PT, R0, 0x3a, !P0 ;  /* 0x0000003a0000780c */ /* 0x000fc600047c1670 */
[----:B------:R1:W-:Y:S01]  /*26090*/  @!P5 STG.E.U8 desc[UR14][R28.64+0x30], R5 ;  /* 0x000030051c00d986 */ /* 0x0003e2000c10110e */
[----:B0-----:R-:W-:-:S03]  /*260a0*/  F2FP.SATFINITE.E5M2.F32.PACK_AB_MERGE_C R7, RZ, R2, RZ ;  /* 0x00000002ff07723e */ /* 0x001fc600048060ff */
[----:B------:R-:W-:Y:S01]  /*260b0*/  @!P2 STG.E.U8 desc[UR14][R30.64+0x39], R11 ;  /* 0x0000390b1e00a986 */ /* 0x000fe2000c10110e */
[----:B-1----:R-:W-:-:S03]  /*260c0*/  F2FP.SATFINITE.E5M2.F32.PACK_AB_MERGE_C R5, RZ, R3, RZ ;  /* 0x00000003ff05723e */ /* 0x002fc600048060ff */
[----:B------:R0:W-:Y:S04]  /*260d0*/  @!P3 STG.E.U8 desc[UR14][R30.64+0x38], R9 ;  /* 0x000038091e00b986 */ /* 0x0001e8000c10110e */
[----:B------:R4:W-:Y:S01]  /*260e0*/  @!P6 STG.E.U8 desc[UR14][R28.64+0x39], R5 ;  /* 0x000039051c00e986 */ /* 0x0009e2000c10110e */
[----:B------:R-:W-:-:S03]  /*260f0*/  FMUL R4, R38, UR20 ;  /* 0x0000001426047c20 */ /* 0x000fc60008400000 */
[----:B------:R-:W4:Y:S02]  /*26100*/  LDL.LU R38, [R1+0x2f4] ;  /* 0x0002f40001267983 */ /* 0x000f240000300800 */
[----:B0-----:R-:W-:Y:S01]  /*26110*/  F2FP.SATFINITE.E5M2.F32.PACK_AB_MERGE_C R9, RZ, R4, RZ ;  /* 0x00000004ff09723e */ /* 0x001fe200048060ff */
        /* <DEDUP_REMOVED lines=26> */
[----:B------:R0:W-:Y:S01]  /*262c0*/  @!P6 STG.E.U8 desc[UR14][R28.64+0x41], R7 ;  /* 0x000041071c00e986 */ /* 0x0001e2000c10110e */
[----:B------:R-:W-:-:S03]  /*262d0*/  FMUL R3, R39, UR20 ;  /* 0x0000001427037c20 */ /* 0x000fc60008400000 */
[----:B------:R-:W4:Y:S01]  /*262e0*/  LDL.LU R39, [R1+0x310] ;  /* 0x0003100001277983 */ /* 0x000f220000300800 */
[----:B------:R-:W-:Y:S02]  /*262f0*/  ISETP.LT.OR P6, PT, R0, 0x4a, !P0 ;  /* 0x0000004a0000780c */ /* 0x000fe400047c1670 */
[----:B0-----:R-:W-:Y:S01]  /*26300*/  F2FP.SATFINITE.E5M2.F32.PACK_AB_MERGE_C R7, RZ, R2, RZ ;  /* 0x00000002ff07723e */ /* 0x001fe200048060ff */
        /* <DEDUP_REMOVED lines=155> */
[----:B------:R-:W-:Y:S01]  /*26cc0*/  F2FP.SATFINITE.E5M2.F32.PACK_AB_MERGE_C R9, RZ, R4, RZ ;  /* 0x00000004ff09723e */ /* 0x000fe200048060ff */
[----:B------:R-:W-:-:S02]  /*26cd0*/  FMUL R3, R39, UR20 ;  /* 0x0000001427037c20 */ /* 0x000fc40008400000 */
[----:B------:R-:W4:Y:S04]  /*26ce0*/  LDL.LU R39, [R1+0x390] ;  /* 0x0003900001277983 */ /* 0x000f280000300800 */
[----:B------:R-:W-:Y:S04]  /*26cf0*/  @!P6 STG.E.U8 desc[UR14][R28.64+0x81], R5 ;  /* 0x000081051c00e986 */ /* 0x000fe8000c10110e */
[----:B------:R-:W-:Y:S04]  /*26d00*/  @!P5 STG.E.U8 desc[UR14][R28.64+0x80], R13 ;  /* 0x0000800d1c00d986 */ /* 0x000fe8000c10110e */
[----:B------:R0:W-:Y:S04]  /*26d10*/  @!P3 STG.E.U8 desc[UR14][R30.64+0x88], R7 ;  /* 0x000088071e00b986 */ /* 0x0001e8000c10110e */
[----:B------:R1:W-:Y:S01]  /*26d20*/  @!P2 STG.E.U8 desc[UR14][R30.64+0x89], R9 ;  /* 0x000089091e00a986 */ /* 0x0003e2000c10110e */
[----:B0-----:R-:W-:-:S02]  /*26d30*/  F2FP.SATFINITE.E5M2.F32.PACK_AB_MERGE_C R7, RZ, R2, RZ ;  /* 0x00000002ff07723e */ /* 0x001fc400048060ff */
[----:B-1----:R-:W-:Y:S01]  /*26d40*/  F2FP.SATFINITE.E5M2.F32.PACK_AB_MERGE_C R9, RZ, R3, RZ ;  /* 0x00000003ff09723e */ /* 0x002fe200048060ff */
[----:B------:R-:W-:Y:S02]  /*26d50*/  FMUL R4, R38, UR20 ;  /* 0x0000001426047c20 */ /* 0x000fe40008400000 */
[----:B------:R-:W4:Y:S03]  /*26d60*/  LDL.LU R38, [R1+0x394] ;  /* 0x0003940001267983 */ /* 0x000f260000300800 */
[----:B------:R-:W-:Y:S01]  /*26d70*/  F2FP.SATFINITE.E5M2.F32.PACK_AB_MERGE_C R13, RZ, R4, RZ ;  /* 0x00000004ff0d723e */ /* 0x000fe200048060ff */
[----:B------:R-:W-:Y:S02]  /*26d80*/  FMUL R5, R37, UR20 ;  /* 0x0000001425057c20 */ /* 0x000fe40008400000 */
[----:B------:R-:W4:Y:S01]  /*26d90*/  LDL.LU R37, [R1+0x398] ;  /* 0x0003980001257983 */ /* 0x000f220000300800 */
[----:B------:R-:W-:-:S03]  /*26da0*/  FMUL R2, R36, UR20 ;  /* 0x0000001424027c20 */ /* 0x000fc60008400000 */
[----:B------:R-:W4:Y:S01]  /*26db0*/  LDL.LU R36, [R1+0x39c] ;  /* 0x00039c0001247983 */ /* 0x000f220000300800 */
[----:B--2---:R-:W-:-:S03]  /*26dc0*/  FMUL R3, R35, UR20 ;  /* 0x0000001423037c20 */ /* 0x004fc60008400000 */
[----:B------:R-:W2:Y:S01]  /*26dd0*/  LDL.LU R35, [R1+0x3a0] ;  /* 0x0003a00001237983 */ /* 0x000ea20000300800 */
        /* <DEDUP_REMOVED lines=9> */
[----:B------:R0:W-:Y:S01]  /*26e70*/  @!P6 STG.E.U8 desc[UR14][R28.64+0x89], R7 ;  /* 0x000089071c00e986 */ /* 0x0001e2000c10110e */
[----:B------:R-:W-:-:S03]  /*26e80*/  ISETP.LT.OR P6, PT, R0, 0x92, !P0 ;  /* 0x000000920000780c */ /* 0x000fc600047c1670 */
[----:B------:R-:W-:Y:S01]  /*26e90*/  @!P5 STG.E.U8 desc[UR14][R28.64+0x88], R11 ;  /* 0x0000880b1c00d986 */ /* 0x000fe2000c10110e */
[----:B------:R-:W-:-:S03]  /*26ea0*/  ISETP.LT.OR P5, PT, R0, 0x91, !P0 ;  /* 0x000000910000780c */ /* 0x000fc600047a1670 */
[----:B------:R1:W-:Y:S01]  /*26eb0*/  @!P3 STG.E.U8 desc[UR14][R30.64+0x90], R9 ;  /* 0x000090091e00b986 */ /* 0x0003e2000c10110e */
[C---:B------:R-:W-:Y:S02]  /*26ec0*/  ISETP.LT.OR P3, PT, R0.reuse, 0x99, !P1 ;  /* 0x000000990000780c */ /* 0x040fe40004f61670 */
[----:B0-----:R-:W-:Y:S01]  /*26ed0*/  F2FP.SATFINITE.E5M2.F32.PACK_AB_MERGE_C R7, RZ, R2, RZ ;  /* 0x00000002ff07723e */ /* 0x001fe200048060ff */
[----:B------:R-:W-:Y:S01]  /*26ee0*/  @!P2 STG.E.U8 desc[UR14][R30.64+0x91], R13 ;  /* 0x0000910d1e00a986 */ /* 0x000fe2000c10110e */
[----:B------:R-:W-:Y:S02]  /*26ef0*/  ISETP.LT.OR P2, PT, R0, 0x9a, !P1 ;  /* 0x0000009a0000780c */ /* 0x000fe40004f41670 */
        /* <DEDUP_REMOVED lines=86> */
[----:B------:R0:W-:Y:S01]  /*27460*/  @!P6 STG.E.U8 desc[UR14][R28.64+0xb1], R7 ;  /* 0x0000b1071c00e986 */ /* 0x0001e2000c10110e */
[----:B------:R-:W-:-:S03]  /*27470*/  ISETP.LT.OR P6, PT, R0, 0xba, !P0 ;  /* 0x000000ba0000780c */ /* 0x000fc600047c1670 */
[----:B------:R-:W4:Y:S04]  /*27480*/  LDL.LU R39, [R1+0x3f0] ;  /* 0x0003f00001277983 */ /* 0x000f280000300800 */
        /* <DEDUP_REMOVED lines=33> */
[----:B------:R0:W-:Y:S01]  /*276a0*/  @!P6 STG.E.U8 desc[UR14][R28.64+0xc1], R7 ;  /* 0x0000c1071c00e986 */ /* 0x0001e2000c10110e */
[----:B------:R-:W-:-:S03]  /*276b0*/  ISETP.LT.OR P6, PT, R0, 0xca, !P0 ;  /* 0x000000ca0000780c */ /* 0x000fc600047c1670 */
[----:B------:R-:W4:Y:S01]  /*276c0*/  LDL.LU R40, [R1+0x40c] ;  /* 0x00040c0001287983 */ /* 0x000f220000300800 */
[----:B------:R-:W-:Y:S01]  /*276d0*/  F2FP.SATFINITE.E5M2.F32.PACK_AB_MERGE_C R13, RZ, R4, RZ ;  /* 0x00000004ff0d723e */ /* 0x000fe200048060ff */
        /* <DEDUP_REMOVED lines=24> */
[C---:B------:R-:W-:Y:S01]  /*27860*/  ISETP.LT.OR P3, PT, R0.reuse, 0xd1, !P1 ;  /* 0x000000d10000780c */ /* 0x040fe20004f61670 */
[----:B------:R-:W4:Y:S01]  /*27870*/  LDL.LU R42, [R1+0x42c] ;  /* 0x00042c00012a7983 */ /* 0x000f220000300800 */
[C---:B------:R-:W-:Y:S02]  /*27880*/  ISETP.LT.OR P2, PT, R0.reuse, 0xd2, !P1 ;  /* 0x000000d20000780c */ /* 0x040fe40004f41670 */
[----:B------:R-:W-:Y:S02]  /*27890*/  ISETP.LT.OR P6, PT, R0, 0xd2, !P0 ;  /* 0x000000d20000780c */ /* 0x000fe400047c1670 */
[----:B------:R-:W-:-:S05]  /*278a0*/  F2FP.SATFINITE.E5M2.F32.PACK_AB_MERGE_C R5, RZ, R5, RZ ;  /* 0x00000005ff05723e */ /* 0x000fca00048060ff */
[----:B------:R0:W-:Y:S01]  /*278b0*/  @!P5 STG.E.U8 desc[UR14][R28.64+0xc8], R5 ;  /* 0x0000c8051c00d986 */ /* 0x0001e2000c10110e */
[----:B------:R-:W-:-:S03]  /*278c0*/  ISETP.LT.OR P5, PT, R0, 0xd1, !P0 ;  /* 0x000000d10000780c */ /* 0x000fc600047a1670 */
[----:B------:R-:W-:Y:S01]  /*278d0*/  @!P3 STG.E.U8 desc[UR14][R30.64+0xd0], R9 ;  /* 0x0000d0091e00b986 */ /* 0x000fe2000c10110e */
[----:B------:R-:W-:-:S03]  /*278e0*/  ISETP.LT.OR P3, PT, R0, 0xd9, !P1 ;  /* 0x000000d90000780c */ /* 0x000fc60004f61670 */
[----:B------:R1:W-:Y:S01]  /*278f0*/  @!P2 STG.E.U8 desc[UR14][R30.64+0xd1], R11 ;  /* 0x0000d10b1e00a986 */ /* 0x0003e2000c10110e */
[----:B0-----:R-:W-:Y:S02]  /*27900*/  F2FP.SATFINITE.E5M2.F32.PACK_AB_MERGE_C R5, RZ, R3, RZ ;  /* 0x00000003ff05723e */ /* 0x001fe400048060ff */
[----:B------:R-:W-:-:S03]  /*27910*/  ISETP.LT.OR P2, PT, R0, 0xda, !P1 ;  /* 0x000000da0000780c */ /* 0x000fc60004f41670 */
[----:B------:R-:W-:Y:S01]  /*27920*/  @!P6 STG.E.U8 desc[UR14][R28.64+0xd1], R5 ;  /* 0x0000d1051c00e986 */ /* 0x000fe2000c10110e */
[----:B-1----:R-:W-:Y:S02]  /*27930*/  F2FP.SATFINITE.E5M2.F32.PACK_AB_MERGE_C R11, RZ, R2, RZ ;  /* 0x00000002ff0b723e */ /* 0x002fe400048060ff */
[----:B------:R-:W-:Y:S01]  /*27940*/  ISETP.LT.OR P6, PT, R0, 0xda, !P0 ;  /* 0x000000da0000780c */ /* 0x000fe200047c1670 */
[----:B------:R-:W-:Y:S02]  /*27950*/  FMUL R2, R40, UR20 ;  /* 0x0000001428027c20 */ /* 0x000fe40008400000 */
[----:B------:R-:W4:Y:S01]  /*27960*/  LDL.LU R40, [R1+0x430] ;  /* 0x0004300001287983 */ /* 0x000f220000300800 */
[----:B------:R-:W-:-:S03]  /*27970*/  FMUL R3, R39, UR20 ;  /* 0x0000001427037c20 */ /* 0x000fc60008400000 */
[----:B------:R-:W4:Y:S01]  /*27980*/  LDL.LU R39, [R1+0x434] ;  /* 0x0004340001277983 */ /* 0x000f220000300800 */
[----:B------:R-:W-:-:S03]  /*27990*/  F2FP.SATFINITE.E5M2.F32.PACK_AB_MERGE_C R9, RZ, R4, RZ ;  /* 0x00000004ff09723e */ /* 0x000fc600048060ff */
        /* <DEDUP_REMOVED lines=13> */
[----:B--2---:R-:W-:Y:S01]  /*27a70*/  FMUL R3, R35, UR20 ;  /* 0x0000001423037c20 */ /* 0x004fe20008400000 */
[----:B0-----:R-:W-:Y:S02]  /*27a80*/  F2FP.SATFINITE.E5M2.F32.PACK_AB_MERGE_C R7, RZ, R2, RZ ;  /* 0x00000002ff07723e */ /* 0x001fe400048060ff */
        /* <DEDUP_REMOVED lines=15> */
[----:B------:R-:W-:Y:S02]  /*27b80*/  F2FP.SATFINITE.E5M2.F32.PACK_AB_MERGE_C R5, RZ, R5, RZ ;  /* 0x00000005ff05723e */ /* 0x000fe400048060ff */
[----:B0-----:R-:W-:Y:S01]  /*27b90*/  F2FP.SATFINITE.E5M2.F32.PACK_AB_MERGE_C R11, RZ, R4, RZ ;  /* 0x00000004ff0b723e */ /* 0x001fe200048060ff */
[----:B------:R0:W-:Y:S01]  /*27ba0*/  @!P6 STG.E.U8 desc[UR14][R28.64+0xe1], R7 ;  /* 0x0000e1071c00e986 */ /* 0x0001e2000c10110e */
[C---:B------:R-:W-:Y:S02]  /*27bb0*/  ISETP.LT.OR P6, PT, R0.reuse, 0xea, !P0 ;  /* 0x000000ea0000780c */ /* 0x040fe400047c1670 */
[----:B-1----:R-:W-:Y:S01]  /*27bc0*/  F2FP.SATFINITE.E5M2.F32.PACK_AB_MERGE_C R9, RZ, R3, RZ ;  /* 0x00000003ff09723e */ /* 0x002fe200048060ff */
[----:B------:R1:W-:Y:S01]  /*27bd0*/  @!P5 STG.E.U8 desc[UR14][R28.64+0xe0], R5 ;  /* 0x0000e0051c00d986 */ /* 0x0003e2000c10110e */
[----:B------:R-:W-:-:S03]  /*27be0*/  ISETP.LT.OR P5, PT, R0, 0xe9, !P0 ;  /* 0x000000e90000780c */ /* 0x000fc600047a1670 */
[----:B------:R-:W-:Y:S01]  /*27bf0*/  @!P2 STG.E.U8 desc[UR14][R30.64+0xe9], R11 ;  /* 0x0000e90b1e00a986 */ /* 0x000fe2000c10110e */
[----:B------:R-:W-:Y:S01]  /*27c00*/  ISETP.LT.OR P2, PT, R0, 0xf2, !P1 ;  /* 0x000000f20000780c */ /* 0x000fe20004f41670 */
[----:B------:R-:W-:Y:S02]  /*27c10*/  FMUL R3, R42, UR20 ;  /* 0x000000142a037c20 */ /* 0x000fe40008400000 */
[----:B------:R1:W-:Y:S01]  /*27c20*/  @!P3 STG.E.U8 desc[UR14][R30.64+0xe8], R9 ;  /* 0x0000e8091e00b986 */ /* 0x0003e2000c10110e */
[----:B------:R-:W-:Y:S02]  /*27c30*/  ISETP.LT.OR P3, PT, R0, 0xf1, !P1 ;  /* 0x000000f10000780c */ /* 0x000fe40004f61670 */
[----:B------:R-:W-:Y:S01]  /*27c40*/  F2FP.SATFINITE.E5M2.F32.PACK_AB_MERGE_C R13, RZ, R2, RZ ;  /* 0x00000002ff0d723e */ /* 0x000fe200048060ff */
[----:B------:R-:W-:Y:S01]  /*27c50*/  FMUL R4, R39, UR20 ;  /* 0x0000001427047c20 */ /* 0x000fe20008400000 */
[----:B------:R-:W-:Y:S01]  /*27c60*/  FMUL R2, R40, UR20 ;  /* 0x0000001428027c20 */ /* 0x000fe20008400000 */
[----:B------:R-:W-:-:S03]  /*27c70*/  F2FP.SATFINITE.E5M2.F32.PACK_AB_MERGE_C R3, RZ, R3, RZ ;  /* 0x00000003ff03723e */ /* 0x000fc600048060ff */
[----:B0-----:R-:W-:Y:S02]  /*27c80*/  F2FP.SATFINITE.E5M2.F32.PACK_AB_MERGE_C R7, RZ, R4, RZ ;  /* 0x00000004ff07723e */ /* 0x001fe400048060ff */
[----:B-1----:R-:W-:Y:S01]  /*27c90*/  F2FP.SATFINITE.E5M2.F32.PACK_AB_MERGE_C R5, RZ, R2, RZ ;  /* 0x00000002ff05723e */ /* 0x002fe200048060ff */
[----:B------:R-:W-:Y:S01]  /*27ca0*/  @!P5 STG.E.U8 desc[UR14][R28.64+0xe8], R13 ;  /* 0x0000e80d1c00d986 */ /* 0x000fe2000c10110e */
[----:B------:R-:W-:-:S03]  /*27cb0*/  ISETP.LT.OR P5, PT, R0, 0xf1, !P0 ;  /* 0x000000f10000780c */ /* 0x000fc600047a1670 */
[----:B------:R2:W-:Y:S01]  /*27cc0*/  @!P6 STG.E.U8 desc[UR14][R28.64+0xe9], R3 ;  /* 0x0000e9031c00e986 */ /* 0x0005e2000c10110e */
[----:B------:R-:W-:-:S03]  /*27cd0*/  ISETP.LT.OR P6, PT, R0, 0xf2, !P0 ;  /* 0x000000f20000780c */ /* 0x000fc600047c1670 */
[----:B------:R0:W-:Y:S01]  /*27ce0*/  @!P2 STG.E.U8 desc[UR14][R30.64+0xf1], R7 ;  /* 0x0000f1071e00a986 */ /* 0x0001e2000c10110e */
[C---:B------:R-:W-:Y:S02]  /*27cf0*/  ISETP.LT.OR P2, PT, R0.reuse, 0xf9, !P1 ;  /* 0x000000f90000780c */ /* 0x040fe40004f41670 */
[C---:B------:R-:W-:Y:S01]  /*27d00*/  ISETP.LT.OR P1, PT, R0.reuse, 0xfa, !P1 ;  /* 0x000000fa0000780c */ /* 0x040fe20004f21670 */
[----:B------:R4:W-:Y:S01]  /*27d10*/  @!P3 STG.E.U8 desc[UR14][R30.64+0xf0], R5 ;  /* 0x0000f0051e00b986 */ /* 0x0009e2000c10110e */
[C---:B------:R-:W-:Y:S02]  /*27d20*/  ISETP.LT.OR P3, PT, R0.reuse, 0xf9, !P0 ;  /* 0x000000f90000780c */ /* 0x040fe40004761670 */
[----:B------:R-:W-:Y:S01]  /*27d30*/  ISETP.LT.OR P0, PT, R0, 0xfa, !P0 ;  /* 0x000000fa0000780c */ /* 0x000fe20004701670 */
[----:B------:R-:W-:-:S05]  /*27d40*/  FMUL R2, R38, UR20 ;  /* 0x0000001426027c20 */ /* 0x000fca0008400000 */
[----:B------:R-:W-:-:S05]  /*27d50*/  F2FP.SATFINITE.E5M2.F32.PACK_AB_MERGE_C R9, RZ, R2, RZ ;  /* 0x00000002ff09723e */ /* 0x000fca00048060ff */
[----:B------:R1:W-:Y:S01]  /*27d60*/  @!P5 STG.E.U8 desc[UR14][R28.64+0xf0], R9 ;  /* 0x0000f0091c00d986 */ /* 0x0003e2000c10110e */
[----:B------:R-:W-:Y:S01]  /*27d70*/  FMUL R0, R37, UR20 ;  /* 0x0000001425007c20 */ /* 0x000fe20008400000 */
[----:B------:R-:W-:Y:S01]  /*27d80*/  FMUL R2, R36, UR20 ;  /* 0x0000001424027c20 */ /* 0x000fe20008400000 */
[----:B--2---:R-:W-:-:S03]  /*27d90*/  FMUL R3, R35, UR20 ;  /* 0x0000001423037c20 */ /* 0x004fc60008400000 */
[----:B0-----:R-:W-:Y:S02]  /*27da0*/  F2FP.SATFINITE.E5M2.F32.PACK_AB_MERGE_C R7, RZ, R0, RZ ;  /* 0x00000000ff07723e */ /* 0x001fe400048060ff */
[----:B------:R-:W-:Y:S02]  /*27db0*/  F2FP.SATFINITE.E5M2.F32.PACK_AB_MERGE_C R11, RZ, R2, RZ ;  /* 0x00000002ff0b723e */ /* 0x000fe400048060ff */
[----:B------:R-:W-:Y:S01]  /*27dc0*/  F2FP.SATFINITE.E5M2.F32.PACK_AB_MERGE_C R3, RZ, R3, RZ ;  /* 0x00000003ff03723e */ /* 0x000fe200048060ff */
[----:B------:R1:W-:Y:S04]  /*27dd0*/  @!P6 STG.E.U8 desc[UR14][R28.64+0xf1], R7 ;  /* 0x0000f1071c00e986 */ /* 0x0003e8000c10110e */
[----:B------:R1:W-:Y:S04]  /*27de0*/  @!P2 STG.E.U8 desc[UR14][R30.64+0xf8], R11 ;  /* 0x0000f80b1e00a986 */ /* 0x0003e8000c10110e */
[----:B------:R1:W-:Y:S01]  /*27df0*/  @!P1 STG.E.U8 desc[UR14][R30.64+0xf9], R3 ;  /* 0x0000f9031e009986 */ /* 0x0003e2000c10110e */
[----:B---3--:R-:W-:Y:S01]  /*27e00*/  FMUL R4, R33, UR20 ;  /* 0x0000001421047c20 */ /* 0x008fe20008400000 */
[----:B----4-:R-:W-:-:S04]  /*27e10*/  FMUL R5, R32, UR20 ;  /* 0x0000001420057c20 */ /* 0x010fc80008400000 */
[----:B------:R-:W-:Y:S02]  /*27e20*/  F2FP.SATFINITE.E5M2.F32.PACK_AB_MERGE_C R13, RZ, R4, RZ ;  /* 0x00000004ff0d723e */ /* 0x000fe400048060ff */
[----:B------:R-:W-:-:S03]  /*27e30*/  F2FP.SATFINITE.E5M2.F32.PACK_AB_MERGE_C R5, RZ, R5, RZ ;  /* 0x00000005ff05723e */ /* 0x000fc600048060ff */
[----:B------:R1:W-:Y:S04]  /*27e40*/  @!P3 STG.E.U8 desc[UR14][R28.64+0xf8], R13 ;  /* 0x0000f80d1c00b986 */ /* 0x0003e8000c10110e */
[----:B------:R1:W-:Y:S02]  /*27e50*/  @!P0 STG.E.U8 desc[UR14][R28.64+0xf9], R5 ;  /* 0x0000f9051c008986 */ /* 0x0003e4000c10110e */
.L_x_551:
[----:B------:R-:W-:Y:S05]  /*27e60*/  BSYNC B0 ;  /* 0x0000000000007941 */ /* 0x000fea0003800000 */
.L_x_37:
[----:B-12---:R-:W2:Y:S04]  /*27e70*/  LDL.LU R3, [R1+0x458] ;  /* 0x0004580001037983 */ /* 0x006ea80000300800 */
[----:B-----5:R-:W2:Y:S01]  /*27e80*/  LDL.LU R2, [R1+0x45c] ;  /* 0x00045c0001027983 */ /* 0x020ea20000300800 */
[----:B------:R-:W-:Y:S01]  /*27e90*/  ULDC UR6, c[0x0][0xc] ;  /* 0x0000030000067ab9 */ /* 0x000fe20000000800 */
[----:B------:R-:W-:Y:S01]  /*27ea0*/  ULDC UR7, c[0x0][0x10] ;  /* 0x0000040000077ab9 */ /* 0x000fe20000000800 */
[----:B---34-:R-:W2:Y:S01]  /*27eb0*/  LDC R5, c[0x0][0x14] ;  /* 0x00000500ff057b82 */ /* 0x018ea20000000800 */
[----:B------:R-:W-:Y:S01]  /*27ec0*/  UIMAD.WIDE.U32 UR6, UR6, UR7, URZ ;  /* 0x00000007060672a5 */ /* 0x000fe2000f8e003f */
[----:B------:R-:W-:Y:S01]  /*27ed0*/  PRMT R0, RZ, 0x7610, R0 ;  /* 0x00007610ff007816 */ /* 0x000fe20000000000 */
[----:B------:R-:W-:-:S04]  /*27ee0*/  UMOV UR9, 0xffffffff ;  /* 0xffffffff00097882 */ /* 0x000fc80000000000 */
[----:B--2---:R-:W-:-:S04]  /*27ef0*/  IMAD.WIDE.U32 R2, R5, UR6, R2 ;  /* 0x0000000605027c25 */ /* 0x004fc8000f8e0002 */
[----:B------:R-:W-:Y:S01]  /*27f00*/  IMAD R5, R5, UR7, RZ ;  /* 0x0000000705057c24 */ /* 0x000fe2000f8e02ff */
[----:B------:R-:W-:Y:S01]  /*27f10*/  ULDC.64 UR6, c[0x0][0x650] ;  /* 0x0001940000067ab9 */ /* 0x000fe20000000a00 */
[----:B------:R-:W-:Y:S01]  /*27f20*/  IMAD.MOV.U32 R11, RZ, RZ, R2 ;  /* 0x000000ffff0b7224 */ /* 0x000fe200078e0002 */
[----:B------:R-:W-:Y:S01]  /*27f30*/  ISETP.GE.U32.AND P0, PT, R2, UR6, PT ;  /* 0x0000000602007c0c */ /* 0x000fe2000bf06070 */
[----:B------:R-:W-:Y:S02]  /*27f40*/  IMAD.IADD R13, R3, 0x1, R5 ;  /* 0x00000001030d7824 */ /* 0x000fe400078e0205 */
[----:B------:R-:W-:-:S03]  /*27f50*/  IMAD.MOV.U32 R2, RZ, RZ, -0x1 ;  /* 0xffffffffff027424 */ /* 0x000fc600078e00ff */
[----:B------:R1:W-:Y:S01]  /*27f60*/  STL [R1+0x458], R13 ;  /* 0x0004580d01007387 */ /* 0x0003e20000100800 */
[----:B------:R-:W-:-:S03]  /*27f70*/  ISETP.GE.U32.AND.EX P0, PT, R13, UR7, PT, P0 ;  /* 0x000000070d007c0c */ /* 0x000fc6000bf06100 */
[----:B------:R1:W-:Y:S04]  /*27f80*/  STL [R1+0x45c], R11 ;  /* 0x00045c0b01007387 */ /* 0x0003e80000100800 */
[----:B------:R1:W-:Y:S06]  /*27f90*/  STL [R1+0x460], R2 ;  /* 0x0004600201007387 */ /* 0x0003ec0000100800 */
[----:B------:R-:W-:Y:S05]  /*27fa0*/  @P0 BRA `(.L_x_552) ;  /* 0x0000000400740947 */ /* 0x000fea0003800000 */
[----:B------:R-:W2:Y:S01]  /*27fb0*/  S2R R8, SR_CTAID.X ;  /* 0x0000000000087919 */ /* 0x000ea20000002500 */
[----:B------:R-:W-:Y:S01]  /*27fc0*/  ULDC.64 UR18, c[0x0][0x628] ;  /* 0x00018a0000127ab9 */ /* 0x000fe20000000a00 */
[----:B------:R-:W3:Y:S01]  /*27fd0*/  LDC R9, c[0x0][0x144] ;  /* 0x00005100ff097b82 */ /* 0x000ee20000000800 */
[----:B------:R-:W-:Y:S01]  /*27fe0*/  ULDC UR6, c[0x0][0x150] ;  /* 0x0000540000067ab9 */ /* 0x000fe20000000800 */
[----:B------:R-:W4:Y:S01]  /*27ff0*/  S2R R12, SR_CTAID.Y ;  /* 0x00000000000c7919 */ /* 0x000f220000002600 */
[----:B------:R-:W-:Y:S01]  /*28000*/  ISETP.NE.U32.AND P0, PT, RZ, UR18, PT ;  /* 0x00000012ff007c0c */ /* 0x000fe2000bf05070 */
[----:B------:R-:W-:Y:S01]  /*28010*/  ULDC UR23, c[0x0][0x630] ;  /* 0x00018c0000177ab9 */ /* 0x000fe20000000800 */
[----:B------:R-:W-:Y:S02]  /*28020*/  R2UR UR16, R11 ;  /* 0x000000000b1072ca */ /* 0x000fe400000e0000 */
[----:B------:R-:W-:Y:S01]  /*28030*/  ISETP.NE.AND.EX P0, PT, RZ, UR19, PT, P0 ;  /* 0x00000013ff007c0c */ /* 0x000fe2000bf05300 */
[----:B0-----:R-:W0:Y:S01]  /*28040*/  LDC.64 R6, c[0x0][0x620] ;  /* 0x00018800ff067b82 */ /* 0x001e220000000a00 */
[----:B------:R-:W-:-:S02]  /*28050*/  R2UR UR17, R13 ;  /* 0x000000000d1172ca */ /* 0x000fc400000e0000 */
[----:B--2---:R-:W-:-:S05]  /*28060*/  I2FP.F32.U32 R0, R8 ;  /* 0x0000000800007245 */ /* 0x004fca0000201000 */
[----:B------:R-:W-:-:S06]  /*28070*/  FMUL R0, R0, UR6 ;  /* 0x0000000600007c20 */ /* 0x000fcc0008400000 */
[----:B------:R-:W2:Y:S01]  /*28080*/  F2I.U32.TRUNC.NTZ R0, R0 ;  /* 0x0000000000007305 */ /* 0x000ea2000020f000 */
[----:B----4-:R-:W-:Y:S05]  /*28090*/  @!P0 BRA `(.L_x_553) ;  /* 0x0000000000308947 */ /* 0x010fea0003800000 */
        /* <DEDUP_REMOVED lines=12> */
.L_x_553:
[----:B------:R-:W-:Y:S01]  /*28160*/  USHF.R.U64 UR9, UR16, UR23, UR17 ;  /* 0x0000001710097299 */ /* 0x000fe20008001211 */
[----:B------:R-:W4:Y:S01]  /*28170*/  LDC.64 R22, c[0x0][0x640] ;  /* 0x00019000ff167b82 */ /* 0x000f220000000a00 */
[----:B------:R-:W-:Y:S01]  /*28180*/  USHF.R.U32.HI UR6, URZ, UR23, UR17 ;  /* 0x000000173f067299 */ /* 0x000fe20008011611 */
[----:B--2---:R-:W-:Y:S02]  /*28190*/  IMAD.MOV R10, RZ, RZ, -R0 ;  /* 0x000000ffff0a7224 */ /* 0x004fe400078e0a00 */
[----:B-1----:R-:W-:Y:S01]  /*281a0*/  IMAD.MOV.U32 R2, RZ, RZ, R11 ;  /* 0x000000ffff027224 */ /* 0x002fe200078e000b */
[----:B------:R-:W-:Y:S01]  /*281b0*/  IADD3 R5, P0, RZ, -UR9, RZ ;  /* 0x80000009ff057c10 */ /* 0x000fe2000ff1e0ff */
[----:B---3--:R-:W-:Y:S02]  /*281c0*/  IMAD R18, R9, R10, R8 ;  /* 0x0000000a09127224 */ /* 0x008fe400078e0208 */
[----:B------:R-:W1:Y:S02]  /*281d0*/  LDC R4, c[0x0][0x618] ;  /* 0x00018600ff047b82 */ /* 0x000e640000000800 */
[----:B------:R-:W-:Y:S01]  /*281e0*/  IMAD.X R3, RZ, RZ, ~UR6, P0 ;  /* 0x80000006ff037e24 */ /* 0x000fe200080e06ff */
[----:B------:R-:W-:-:S03]  /*281f0*/  ULDC UR6, c[0x0][0x154] ;  /* 0x0000550000067ab9 */ /* 0x000fc60000000800 */
[-C--:B0-----:R-:W-:Y:S02]  /*28200*/  IMAD R0, R3, R6.reuse, RZ ;  /* 0x0000000603007224 */ /* 0x081fe400078e02ff */
[----:B------:R-:W0:Y:S01]  /*28210*/  LDC R14, c[0x0][0x608] ;  /* 0x00018200ff0e7b82 */ /* 0x000e220000000800 */
[----:B------:R-:W-:Y:S02]  /*28220*/  IMAD.MOV.U32 R3, RZ, RZ, R13 ;  /* 0x000000ffff037224 */ /* 0x000fe400078e000d */
[----:B------:R-:W-:-:S05]  /*28230*/  IMAD.WIDE.U32 R2, R5, R6, R2 ;  /* 0x0000000605027225 */ /* 0x000fca00078e0002 */
[----:B------:R-:W2:Y:S01]  /*28240*/  LDC R20, c[0x0][0x658] ;  /* 0x00019600ff147b82 */ /* 0x000ea20000000800 */
[----:B------:R-:W-:Y:S01]  /*28250*/  IMAD R5, R5, R7, R0 ;  /* 0x0000000705057224 */ /* 0x000fe200078e0200 */
[----:B------:R-:W-:Y:S01]  /*28260*/  I2FP.F32.U32 R0, R12 ;  /* 0x0000000c00007245 */ /* 0x000fe20000201000 */
[----:B------:R-:W-:Y:S01]  /*28270*/  IMAD.MOV.U32 R7, RZ, RZ, 0x1 ;  /* 0x00000001ff077424 */ /* 0x000fe200078e00ff */
[----:B----4-:R-:W-:Y:S01]  /*28280*/  ISETP.NE.U32.AND P0, PT, R22, RZ, PT ;  /* 0x000000ff1600720c */ /* 0x010fe20003f05070 */
[----:B------:R-:W-:Y:S02]  /*28290*/  IMAD.IADD R3, R3, 0x1, R5 ;  /* 0x0000000103037824 */ /* 0x000fe400078e0205 */
[----:B------:R-:W-:Y:S01]  /*282a0*/  FMUL R0, R0, UR6 ;  /* 0x0000000600007c20 */ /* 0x000fe20008400000 */
[----:B------:R-:W3:Y:S01]  /*282b0*/  LDC R15, c[0x0][0x148] ;  /* 0x00005200ff0f7b82 */ /* 0x000ee20000000800 */
[----:B------:R-:W-:Y:S01]  /*282c0*/  ISETP.NE.AND.EX P0, PT, R23, RZ, PT, P0 ;  /* 0x000000ff1700720c */ /* 0x000fe20003f05300 */
[----:B------:R-:W-:Y:S01]  /*282d0*/  IMAD.MOV.U32 R5, RZ, RZ, -0x1 ;  /* 0xffffffffff057424 */ /* 0x000fe200078e00ff */
[-CC-:B-1----:R-:W-:Y:S01]  /*282e0*/  SHF.R.U64 R10, R2, R4.reuse, R3.reuse ;  /* 0x00000004020a7219 */ /* 0x182fe20000001203 */
[----:B------:R1:W4:Y:S01]  /*282f0*/  F2I.U32.TRUNC.NTZ R13, R0 ;  /* 0x00000000000d7305 */ /* 0x000322000020f000 */
[----:B------:R-:W-:-:S03]  /*28300*/  SHF.R.U32.HI R3, RZ, R4, R3 ;  /* 0x00000004ff037219 */ /* 0x000fc60000011603 */
[----:B------:R-:W1:Y:S01]  /*28310*/  LDC R16, c[0x0][0x600] ;  /* 0x00018000ff107b82 */ /* 0x000e620000000800 */
[-CC-:B0-----:R-:W-:Y:S02]  /*28320*/  SHF.R.U64 R8, R10, R14.reuse, R3.reuse ;  /* 0x0000000e0a087219 */ /* 0x181fe40000001203 */
[----:B------:R-:W-:-:S05]  /*28330*/  SHF.R.U32.HI R3, RZ, R14, R3 ;  /* 0x0000000eff037219 */ /* 0x000fca0000011603 */
[----:B------:R-:W0:Y:S01]  /*28340*/  LDC R17, c[0x0][0x648] ;  /* 0x00019200ff117b82 */ /* 0x000e220000000800 */
[-CC-:B--2---:R-:W-:Y:S02]  /*28350*/  SHF.R.U64 R11, R8, R20.reuse, R3.reuse ;  /* 0x00000014080b7219 */ /* 0x184fe40000001203 */
[-C--:B------:R-:W-:Y:S02]  /*28360*/  SHF.L.U32 R5, R5, R20.reuse, RZ ;  /* 0x0000001405057219 */ /* 0x080fe400000006ff */
[-C--:B------:R-:W-:Y:S01]  /*28370*/  SHF.R.U32.HI R3, RZ, R20.reuse, R3 ;  /* 0x00000014ff037219 */ /* 0x080fe20000011603 */
[----:B------:R-:W-:Y:S01]  /*28380*/  IMAD.MOV.U32 R2, RZ, RZ, R11 ;  /* 0x000000ffff027224 */ /* 0x000fe200078e000b */
[----:B------:R-:W-:Y:S01]  /*28390*/  SHF.L.U32 R20, R7, R20, RZ ;  /* 0x0000001407147219 */ /* 0x000fe200000006ff */
[----:B------:R-:W2:Y:S01]  /*283a0*/  LDC R19, c[0x0][0x638] ;  /* 0x00018e00ff137b82 */ /* 0x000ea20000000800 */
[----:B------:R-:W-:-:S07]  /*283b0*/  LOP3.LUT R41, RZ, R5, RZ, 0x33, !PT ;  /* 0x00000005ff297212 */ /* 0x000fce00078e33ff */
[----:B------:R-:W0:Y:S01]  /*283c0*/  LDC R21, c[0x0][0x610] ;  /* 0x00018400ff157b82 */ /* 0x000e220000000800 */
[----:B----4-:R-:W-:Y:S05]  /*283d0*/  @!P0 BRA `(.L_x_554) ;  /* 0x0000000000288947 */ /* 0x010fea0003800000 */
[----:B-1----:R-:W1:Y:S02]  /*283e0*/  LDC R0, c[0x0][0x64c] ;  /* 0x00019300ff007b82 */ /* 0x002e640000000800 */
[----:B-1----:R-:W-:-:S05]  /*283f0*/  IADD3 R7, P0, R11, R0, RZ ;  /* 0x000000000b077210 */ /* 0x002fca0007f1e0ff */
        /* <DEDUP_REMOVED lines=8> */
.L_x_554:
[----:B01----:R-:W-:Y:S01]  /*28480*/  SHF.R.U64 R0, R2, R17, R3 ;  /* 0x0000001102007219 */ /* 0x003fe20000001203 */
[----:B------:R-:W-:Y:S01]  /*28490*/  VIADD R3, R16, 0xffffffff ;  /* 0xffffffff10037836 */ /* 0x000fe20000000000 */
[----:B------:R-:W-:Y:S01]  /*284a0*/  LOP3.LUT R41, R8, R41, RZ, 0xc0, !PT ;  /* 0x0000002908297212 */ /* 0x000fe200078ec0ff */
[----:B------:R-:W-:Y:S02]  /*284b0*/  IMAD.MOV R13, RZ, RZ, -R13 ;  /* 0x000000ffff0d7224 */ /* 0x000fe400078e0a0d */
[----:B------:R-:W-:Y:S01]  /*284c0*/  IMAD.MOV R2, RZ, RZ, -R0 ;  /* 0x000000ffff027224 */ /* 0x000fe200078e0a00 */
[----:B------:R-:W-:Y:S01]  /*284d0*/  LOP3.LUT R3, R10, R3, RZ, 0xc0, !PT ;  /* 0x000000030a037212 */ /* 0x000fe200078ec0ff */
[----:B------:R-:W-:Y:S02]  /*284e0*/  IMAD R41, R20, R0, R41 ;  /* 0x0000000014297224 */ /* 0x000fe400078e0229 */
[----:B---3--:R-:W-:Y:S02]  /*284f0*/  @P4 IMAD R18, R15, R13, R12 ;  /* 0x0000000d0f124224 */ /* 0x008fe400078e020c */
[----:B--2---:R-:W-:-:S02]  /*28500*/  IMAD R0, R2, R19, R11 ;  /* 0x0000001302007224 */ /* 0x004fc400078e020b */
[----:B------:R-:W-:Y:S02]  /*28510*/  IMAD R41, R41, R21, R18 ;  /* 0x0000001529297224 */ /* 0x000fe400078e0212 */
[----:B------:R-:W-:Y:S02]  /*28520*/  IMAD R2, R0, R16, R3 ;  /* 0x0000001000027224 */ /* 0x000fe400078e0203 */
[----:B------:R-:W-:-:S03]  /*28530*/  IMAD.MOV.U32 R4, RZ, RZ, 0x1 ;  /* 0x00000001ff047424 */ /* 0x000fc600078e00ff */
[----:B------:R-:W-:Y:S02]  /*28540*/  SEL R3, R2, R41, !P4 ;  /* 0x0000002902037207 */ /* 0x000fe40006000000 */
[----:B------:R-:W-:Y:S02]  /*28550*/  PRMT R0, R4, 0x7610, R0 ;  /* 0x0000761004007816 */ /* 0x000fe40000000000 */
[----:B------:R-:W-:Y:S01]  /*28560*/  SEL R41, R41, R2, !P4 ;  /* 0x0000000229297207 */ /* 0x000fe20006000000 */
[----:B------:R2:W-:Y:S06]  /*28570*/  STL [R1+0x460], R3 ;  /* 0x0004600301007387 */ /* 0x0005ec0000100800 */
.L_x_552:
[----:B------:R3:W-:Y:S01]  /*28580*/  STL [R1+0x464], R41 ;  /* 0x0004642901007387 */ /* 0x0007e20000100800 */
[----:B------:R-:W-:-:S13]  /*28590*/  LOP3.LUT P0, RZ, R0, 0xff, RZ, 0xc0, !PT ;  /* 0x000000ff00ff7812 */ /* 0x000fda000780c0ff */
[----:B---3--:R-:W-:Y:S05]  /*285a0*/  @P0 BRA `(.L_x_555) ;  /* 0xfffffd8c004c0947 */ /* 0x008fea000383ffff */
[----:B------:R-:W-:Y:S05]  /*285b0*/  EXIT ;  /* 0x000000000000794d */ /* 0x000fea0003800000 */
.L_x_7:
[----:B0-----:R-:W2:Y:S01]  /*285c0*/  LDL R16, [R1+0x45c] ;  /* 0x00045c0001107983 */ /* 0x001ea20000100800 */
[----:B------:R-:W-:-:S03]  /*285d0*/  ULDC.64 UR4, c[0x0][0x650] ;  /* 0x0001940000047ab9 */ /* 0x000fc60000000a00 */
[----:B------:R-:W3:Y:S01]  /*285e0*/  LDL R20, [R1+0x458] ;  /* 0x0004580001147983 */ /* 0x000ee20000100800 */
[----:B------:R-:W-:Y:S01]  /*285f0*/  PRMT R0, RZ, 0x7610, R0 ;  /* 0x00007610ff007816 */ /* 0x000fe20000000000 */
[----:B------:R-:W-:Y:S02]  /*28600*/  IMAD.MOV.U32 R5, RZ, RZ, -0x1 ;  /* 0xffffffffff057424 */ /* 0x000fe400078e00ff */
[----:B------:R-:W-:Y:S02]  /*28610*/  IMAD.MOV.U32 R4, RZ, RZ, -0x1 ;  /* 0xffffffffff047424 */ /* 0x000fe400078e00ff */
[----:B------:R-:W-:Y:S01]  /*28620*/  IMAD.MOV.U32 R10, RZ, RZ, -0x1 ;  /* 0xffffffffff0a7424 */ /* 0x000fe200078e00ff */
[----:B--2---:R-:W-:-:S04]  /*28630*/  ISETP.GE.U32.AND P0, PT, R16, UR4, PT ;  /* 0x0000000410007c0c */ /* 0x004fc8000bf06070 */
[----:B---3--:R-:W-:-:S13]  /*28640*/  ISETP.GE.U32.AND.EX P0, PT, R20, UR5, PT, P0 ;  /* 0x0000000514007c0c */ /* 0x008fda000bf06100 */
[----:B------:R-:W-:Y:S05]  /*28650*/  @P0 BRA `(.L_x_556) ;  /* 0x0000000400300947 */ /* 0x000fea0003800000 */
[----:B------:R-:W0:Y:S01]  /*28660*/  LDC.64 R14, c[0x0][0x628] ;  /* 0x00018a00ff0e7b82 */ /* 0x000e220000000a00 */
[----:B------:R-:W-:Y:S02]  /*28670*/  IMAD.MOV.U32 R8, RZ, RZ, R16 ;  /* 0x000000ffff087224 */ /* 0x000fe400078e0010 */
[----:B------:R-:W-:-:S05]  /*28680*/  IMAD.MOV.U32 R9, RZ, RZ, R20 ;  /* 0x000000ffff097224 */ /* 0x000fca00078e0014 */
[----:B------:R-:W1:Y:S08]  /*28690*/  LDC R10, c[0x0][0x630] ;  /* 0x00018c00ff0a7b82 */ /* 0x000e700000000800 */
[----:B------:R-:W2:Y:S01]  /*286a0*/  LDC.64 R18, c[0x0][0x620] ;  /* 0x00018800ff127b82 */ /* 0x000ea20000000a00 */
[----:B0-----:R-:W-:-:S04]  /*286b0*/  ISETP.NE.U32.AND P0, PT, R14, RZ, PT ;  /* 0x000000ff0e00720c */ /* 0x001fc80003f05070 */
[----:B------:R-:W-:-:S13]  /*286c0*/  ISETP.NE.AND.EX P0, PT, R15, RZ, PT, P0 ;  /* 0x000000ff0f00720c */ /* 0x000fda0003f05300 */
[----:B-12---:R-:W-:Y:S05]  /*286d0*/  @!P0 BRA `(.L_x_557) ;  /* 0x0000000000288947 */ /* 0x006fea0003800000 */
[----:B------:R-:W0:Y:S02]  /*286e0*/  LDC R0, c[0x0][0x634] ;  /* 0x00018d00ff007b82 */ /* 0x000e240000000800 */
[----:B0-----:R-:W-:-:S05]  /*286f0*/  IADD3 R9, P0, R16, R0, RZ ;  /* 0x0000000010097210 */ /* 0x001fca0007f1e0ff */
        /* <DEDUP_REMOVED lines=8> */
.L_x_557:
[----:B------:R-:W0:Y:S01]  /*28780*/  LDC.64 R22, c[0x0][0x640] ;  /* 0x00019000ff167b82 */ /* 0x000e220000000a00 */
[-CC-:B------:R-:W-:Y:S01]  /*28790*/  SHF.R.U64 R14, R8, R10.reuse, R9.reuse ;  /* 0x0000000a080e7219 */ /* 0x180fe20000001209 */
[----:B------:R-:W-:Y:S01]  /*287a0*/  IMAD.MOV.U32 R4, RZ, RZ, R16 ;  /* 0x000000ffff047224 */ /* 0x000fe200078e0010 */
[----:B------:R-:W-:Y:S01]  /*287b0*/  SHF.R.U32.HI R0, RZ, R10, R9 ;  /* 0x0000000aff007219 */ /* 0x000fe20000011609 */
[----:B------:R-:W-:Y:S01]  /*287c0*/  IMAD.MOV.U32 R24, RZ, RZ, 0x1 ;  /* 0x00000001ff187424 */ /* 0x000fe200078e00ff */
[----:B------:R-:W-:-:S03]  /*287d0*/  IADD3 R7, P0, RZ, -R14, RZ ;  /* 0x8000000eff077210 */ /* 0x000fc60007f1e0ff */
[----:B------:R-:W1:Y:S02]  /*287e0*/  LDC R6, c[0x0][0x618] ;  /* 0x00018600ff067b82 */ /* 0x000e640000000800 */
[----:B------:R-:W-:-:S04]  /*287f0*/  IMAD.X R5, RZ, RZ, ~R0, P0 ;  /* 0x000000ffff057224 */ /* 0x000fc800000e0e00 */
[-C--:B------:R-:W-:Y:S02]  /*28800*/  IMAD R0, R5, R18.reuse, RZ ;  /* 0x0000001205007224 */ /* 0x080fe400078e02ff */
[----:B------:R-:W2:Y:S01]  /*28810*/  LDC R8, c[0x0][0x608] ;  /* 0x00018200ff087b82 */ /* 0x000ea20000000800 */
[----:B------:R-:W-:Y:S02]  /*28820*/  IMAD.MOV.U32 R5, RZ, RZ, R20 ;  /* 0x000000ffff057224 */ /* 0x000fe400078e0014 */
[----:B------:R-:W-:-:S05]  /*28830*/  IMAD.WIDE.U32 R4, R7, R18, R4 ;  /* 0x0000001207047225 */ /* 0x000fca00078e0004 */
[----:B------:R-:W3:Y:S01]  /*28840*/  LDC R21, c[0x0][0x658] ;  /* 0x00019600ff157b82 */ /* 0x000ee20000000800 */
[----:B------:R-:W-:Y:S01]  /*28850*/  IMAD R7, R7, R19, R0 ;  /* 0x0000001307077224 */ /* 0x000fe200078e0200 */
[----:B0-----:R-:W-:-:S03]  /*28860*/  ISETP.NE.U32.AND P0, PT, R22, RZ, PT ;  /* 0x000000ff1600720c */ /* 0x001fc60003f05070 */
[----:B------:R-:W-:Y:S01]  /*28870*/  IMAD.IADD R5, R5, 0x1, R7 ;  /* 0x0000000105057824 */ /* 0x000fe200078e0207 */
[----:B------:R-:W-:Y:S02]  /*28880*/  ISETP.NE.AND.EX P0, PT, R23, RZ, PT, P0 ;  /* 0x000000ff1700720c */ /* 0x000fe40003f05300 */
[----:B------:R-:W0:Y:S02]  /*28890*/  LDC R16, c[0x0][0x600] ;  /* 0x00018000ff107b82 */ /* 0x000e240000000800 */
[-CC-:B-1----:R-:W-:Y:S01]  /*288a0*/  SHF.R.U64 R10, R4, R6.reuse, R5.reuse ;  /* 0x00000006040a7219 */ /* 0x182fe20000001205 */
[----:B------:R-:W-:Y:S01]  /*288b0*/  IMAD.MOV.U32 R4, RZ, RZ, -0x1 ;  /* 0xffffffffff047424 */ /* 0x000fe200078e00ff */
[----:B------:R-:W-:-:S04]  /*288c0*/  SHF.R.U32.HI R5, RZ, R6, R5 ;  /* 0x00000006ff057219 */ /* 0x000fc80000011605 */
[----:B------:R-:W1:Y:S01]  /*288d0*/  LDC R18, c[0x0][0x648] ;  /* 0x00019200ff127b82 */ /* 0x000e620000000800 */
[-CC-:B--2---:R-:W-:Y:S02]  /*288e0*/  SHF.R.U64 R17, R10, R8.reuse, R5.reuse ;  /* 0x000000080a117219 */ /* 0x184fe40000001205 */
[----:B------:R-:W-:-:S05]  /*288f0*/  SHF.R.U32.HI R0, RZ, R8, R5 ;  /* 0x00000008ff007219 */ /* 0x000fca0000011605 */
[----:B------:R-:W2:Y:S01]  /*28900*/  LDC R20, c[0x0][0x638] ;  /* 0x00018e00ff147b82 */ /* 0x000ea20000000800 */
[-C--:B---3--:R-:W-:Y:S02]  /*28910*/  SHF.L.U32 R4, R4, R21.reuse, RZ ;  /* 0x0000001504047219 */ /* 0x088fe400000006ff */
[-CC-:B------:R-:W-:Y:S02]  /*28920*/  SHF.R.U64 R19, R17, R21.reuse, R0.reuse ;  /* 0x0000001511137219 */ /* 0x180fe40000001200 */
[----:B------:R-:W-:Y:S02]  /*28930*/  LOP3.LUT R26, RZ, R4, RZ, 0x33, !PT ;  /* 0x00000004ff1a7212 */ /* 0x000fe400078e33ff */
[----:B------:R-:W-:Y:S01]  /*28940*/  SHF.R.U32.HI R5, RZ, R21, R0 ;  /* 0x00000015ff057219 */ /* 0x000fe20000011600 */
[----:B------:R-:W3:Y:S01]  /*28950*/  LDC R25, c[0x0][0x610] ;  /* 0x00018400ff197b82 */ /* 0x000ee20000000800 */
[----:B------:R-:W-:Y:S01]  /*28960*/  IMAD.MOV.U32 R4, RZ, RZ, R19 ;  /* 0x000000ffff047224 */ /* 0x000fe200078e0013 */
[----:B------:R-:W-:Y:S06]  /*28970*/  @!P0 BRA `(.L_x_558) ;  /* 0x0000000000288947 */ /* 0x000fec0003800000 */
        /* <DEDUP_REMOVED lines=10> */
.L_x_558:
[----:B-1----:R-:W-:Y:S01]  /*28a20*/  SHF.R.U64 R3, R4, R18, R5 ;  /* 0x0000001204037219 */ /* 0x002fe20000001205 */
[----:B0-----:R-:W-:Y:S01]  /*28a30*/  VIADD R5, R16, 0xffffffff ;  /* 0xffffffff10057836 */ /* 0x001fe20000000000 */
[----:B------:R-:W-:Y:S01]  /*28a40*/  SHF.L.U32 R24, R24, R21, RZ ;  /* 0x0000001518187219 */ /* 0x000fe200000006ff */
[----:B------:R-:W-:Y:S01]  /*28a50*/  @P4 IMAD R11, R13, R12, R2 ;  /* 0x0000000c0d0b4224 */ /* 0x000fe200078e0202 */
[----:B------:R-:W-:Y:S01]  /*28a60*/  LOP3.LUT R0, R17, R26, RZ, 0xc0, !PT ;  /* 0x0000001a11007212 */ /* 0x000fe200078ec0ff */
[----:B------:R-:W-:-:S04]  /*28a70*/  IMAD.MOV R4, RZ, RZ, -R3 ;  /* 0x000000ffff047224 */ /* 0x000fc800078e0a03 */
[----:B------:R-:W-:Y:S01]  /*28a80*/  IMAD R2, R24, R3, R0 ;  /* 0x0000000318027224 */ /* 0x000fe200078e0200 */
[----:B------:R-:W-:Y:S01]  /*28a90*/  LOP3.LUT R3, R10, R5, RZ, 0xc0, !PT ;  /* 0x000000050a037212 */ /* 0x000fe200078ec0ff */
[----:B--2---:R-:W-:Y:S02]  /*28aa0*/  IMAD R0, R4, R20, R19 ;  /* 0x0000001404007224 */ /* 0x004fe400078e0213 */
[----:B---3--:R-:W-:Y:S02]  /*28ab0*/  IMAD R5, R2, R25, R11 ;  /* 0x0000001902057224 */ /* 0x008fe400078e020b */
[----:B------:R-:W-:Y:S02]  /*28ac0*/  IMAD.MOV.U32 R4, RZ, RZ, 0x1 ;  /* 0x00000001ff047424 */ /* 0x000fe400078e00ff */
[----:B------:R-:W-:Y:S02]  /*28ad0*/  IMAD R2, R0, R16, R3 ;  /* 0x0000001000027224 */ /* 0x000fe400078e0203 */
[----:B------:R-:W-:Y:S01]  /*28ae0*/  IMAD.MOV.U32 R10, RZ, RZ, R14 ;  /* 0x000000ffff0a7224 */ /* 0x000fe200078e000e */
[----:B------:R-:W-:-:S02]  /*28af0*/  PRMT R0, R4, 0x7610, R0 ;  /* 0x0000761004007816 */ /* 0x000fc40000000000 */
[----:B------:R-:W-:Y:S02]  /*28b00*/  SEL R4, R2, R5, !P4 ;  /* 0x0000000502047207 */ /* 0x000fe40006000000 */
[----:B------:R-:W-:-:S07]  /*28b10*/  SEL R5, R5, R2, !P4 ;  /* 0x0000000205057207 */ /* 0x000fce0006000000 */
.L_x_556:
[----:B------:R-:W-:-:S08]  /*28b20*/  NOP ;  /* 0x0000000000007918 */ /* 0x000fd00000000000 */
[----:B------:R-:W0:-:S00]  /*28b30*/  USETMAXREG.DEALLOC.CTAPOOL 0x18 ;  /* 0x00000018000079c8 */ /* 0x000e0000080e0500 */
[----:B------:R-:W-:-:S13]  /*28b40*/  ISETP.NE.AND P0, PT, RZ, UR8, PT ;  /* 0x00000008ff007c0c */ /* 0x000fda000bf05270 */
[----:B------:R-:W-:Y:S05]  /*28b50*/  @P0 EXIT ;  /* 0x000000000000094d */ /* 0x000fea0003800000 */
[----:B0-----:R-:W-:Y:S01]  /*28b60*/  LOP3.LUT P0, RZ, R0, 0xff, RZ, 0xc0, !PT ;  /* 0x000000ff00ff7812 */ /* 0x001fe2000780c0ff */
[----:B------:R-:W-:Y:S02]  /*28b70*/  IMAD.MOV.U32 R6, RZ, RZ, 0x1 ;  /* 0x00000001ff067424 */ /* 0x000fe400078e00ff */
[----:B------:R-:W-:-:S10]  /*28b80*/  IMAD.MOV.U32 R7, RZ, RZ, RZ ;  /* 0x000000ffff077224 */ /* 0x000fd400078e00ff */
[----:B------:R-:W-:Y:S05]  /*28b90*/  @!P0 BRA `(.L_x_559) ;  /* 0x0000000c008c8947 */ /* 0x000fea0003800000 */
[----:B------:R-:W0:Y:S01]  /*28ba0*/  LDC R0, c[0x0][0x28c] ;  /* 0x0000a300ff007b82 */ /* 0x000e220000000800 */
[----:B------:R-:W-:Y:S01]  /*28bb0*/  ULDC UR5, c[0x0][0x658] ;  /* 0x0001960000057ab9 */ /* 0x000fe20000000800 */
[----:B------:R-:W-:Y:S01]  /*28bc0*/  UMOV UR9, 0xffffffff ;  /* 0xffffffff00097882 */ /* 0x000fe20000000000 */
[----:B------:R-:W-:Y:S01]  /*28bd0*/  UMOV UR11, 0x1 ;  /* 0x00000001000b7882 */ /* 0x000fe20000000000 */
[----:B------:R-:W-:Y:S01]  /*28be0*/  USHF.L.U32 UR9, UR9, UR5, URZ ;  /* 0x0000000509097299 */ /* 0x000fe2000800063f */
[----:B------:R-:W-:Y:S01]  /*28bf0*/  BSSY B0, `(.L_x_559) ;  /* 0x00000dd000007945 */ /* 0x000fe20003800000 */
[----:B------:R-:W-:Y:S01]  /*28c00*/  ULDC UR7, c[0x0][0xc] ;  /* 0x0000030000077ab9 */ /* 0x000fe20000000800 */
[----:B------:R-:W-:Y:S01]  /*28c10*/  ULDC UR10, c[0x0][0x10] ;  /* 0x00000400000a7ab9 */ /* 0x000fe20000000800 */
[----:B------:R-:W1:Y:S01]  /*28c20*/  S2UR UR6, SR_CgaCtaId ;  /* 0x00000000000679c3 */ /* 0x000e620000008800 */
[----:B------:R-:W-:Y:S01]  /*28c30*/  ULOP3.LUT UR15, URZ, UR9, URZ, 0x33, !UPT ;  /* 0x000000093f0f7292 */ /* 0x000fe2000f8e333f */
[----:B------:R-:W-:Y:S01]  /*28c40*/  IMAD.MOV.U32 R9, RZ, RZ, 0x1 ;  /* 0x00000001ff097424 */ /* 0x000fe200078e00ff */
[----:B------:R-:W-:Y:S01]  /*28c50*/  ULDC UR4, c[0x0][0x600] ;  /* 0x0001800000047ab9 */ /* 0x000fe20000000800 */
[----:B------:R-:W-:Y:S01]  /*28c60*/  IMAD.MOV.U32 R6, RZ, RZ, 0x1 ;  /* 0x00000001ff067424 */ /* 0x000fe200078e00ff */
[----:B------:R-:W-:Y:S01]  /*28c70*/  UMOV UR18, 0x5 ;  /* 0x0000000500127882 */ /* 0x000fe20000000000 */
[----:B------:R-:W-:Y:S01]  /*28c80*/  IMAD.MOV.U32 R7, RZ, RZ, RZ ;  /* 0x000000ffff077224 */ /* 0x000fe200078e00ff */
[----:B------:R-:W-:-:S02]  /*28c90*/  ULOP3.LUT UR27, UR13, 0x2, URZ, 0xfc, !UPT ;  /* 0x000000020d1b7892 */ /* 0x000fc4000f8efc3f */
[----:B------:R-:W-:Y:S02]  /*28ca0*/  UIADD3 UR4, UR4, -0x1, URZ ;  /* 0xffffffff04047890 */ /* 0x000fe4000fffe03f */
[----:B------:R-:W-:Y:S01]  /*28cb0*/  USHF.L.U32 UR5, UR11, UR5, URZ ;  /* 0x000000050b057299 */ /* 0x000fe2000800063f */
[----:B------:R-:W-:Y:S01]  /*28cc0*/  ULDC.64 UR28, c[0x0][0x198] ;  /* 0x00006600001c7ab9 */ /* 0x000fe20000000a00 */
[----:B0-----:R-:W-:-:S05]  /*28cd0*/  VIADD R0, R0, 0x7f ;  /* 0x0000007f00007836 */ /* 0x001fca0000000000 */
[----:B------:R-:W-:Y:S01]  /*28ce0*/  SHF.R.S32.HI R3, RZ, 0x1f, R0 ;  /* 0x0000001fff037819 */ /* 0x000fe20000011400 */
[----:B-1----:R-:W-:-:S03]  /*28cf0*/  ULOP3.LUT UR8, UR6, 0x1, URZ, 0xc0, !UPT ;  /* 0x0000000106087892 */ /* 0x002fc6000f8ec03f */
[----:B------:R-:W-:Y:S01]  /*28d00*/  LEA.HI R0, R3, R0, RZ, 0x7 ;  /* 0x0000000003007211 */ /* 0x000fe200078f38ff */
[----:B------:R-:W-:Y:S02]  /*28d10*/  USHF.R.U32.HI UR30, URZ, 0x1, UR6 ;  /* 0x000000013f1e7899 */ /* 0x000fe40008011606 */
[----:B------:R-:W-:Y:S01]  /*28d20*/  USHF.L.U32 UR14, UR6, 0x7, URZ ;  /* 0x00000007060e7899 */ /* 0x000fe2000800063f */
[----:B------:R-:W-:Y:S01]  /*28d30*/  SHF.R.S32.HI R0, RZ, 0x7, R0 ;  /* 0x00000007ff007819 */ /* 0x000fe20000011400 */
[----:B------:R-:W-:Y:S02]  /*28d40*/  USHF.L.U32 UR31, UR6, 0xe, URZ ;  /* 0x0000000e061f7899 */ /* 0x000fe4000800063f */
[----:B------:R-:W-:Y:S02]  /*28d50*/  ULOP3.LUT UR6, UR6, 0xfffffffe, URZ, 0xc0, !UPT ;  /* 0xfffffffe06067892 */ /* 0x000fe4000f8ec03f */
[----:B------:R-:W-:Y:S01]  /*28d60*/  UISETP.GT.U32.AND UP0, UPT, UR8, 0xffff, UPT ;  /* 0x0000ffff0800788c */ /* 0x000fe2000bf04070 */
[----:B------:R-:W-:Y:S01]  /*28d70*/  VIADD R15, R0, 0x1 ;  /* 0x00000001000f7836 */ /* 0x000fe20000000000 */
[----:B------:R-:W-:-:S02]  /*28d80*/  USHF.L.U32 UR16, UR11, UR6, URZ ;  /* 0x000000060b107299 */ /* 0x000fc4000800063f */
[----:B------:R-:W-:Y:S02]  /*28d90*/  ULOP3.LUT UR9, UR6, 0x1, URZ, 0xfc, !UPT ;  /* 0x0000000106097892 */ /* 0x000fe4000f8efc3f */
[----:B------:R-:W-:Y:S02]  /*28da0*/  UIMAD.WIDE.U32 UR6, UR7, UR10, URZ ;  /* 0x0000000a070672a5 */ /* 0x000fe4000f8e003f */
[----:B------:R-:W-:Y:S01]  /*28db0*/  USEL UR8, UR8, 0xffff, !UP0 ;  /* 0x0000ffff08087887 */ /* 0x000fe2000c000000 */
[----:B------:R-:W-:Y:S01]  /*28dc0*/  ULDC UR10, c[0x0][0x14] ;  /* 0x00000500000a7ab9 */ /* 0x000fe20000000800 */
[----:B------:R-:W-:Y:S02]  /*28dd0*/  USHF.L.U32 UR9, UR11, UR9, URZ ;  /* 0x000000090b097299 */ /* 0x000fe4000800063f */
[----:B------:R-:W-:Y:S02]  /*28de0*/  UIMAD.WIDE.U32 UR24, UR6, UR10, URZ ;  /* 0x0000000a061872a5 */ /* 0x000fe4000f8e003f */
[----:B------:R-:W-:-:S02]  /*28df0*/  UIMAD UR17, UR7, UR10, URZ ;  /* 0x0000000a071172a4 */ /* 0x000fc4000f8e023f */
[----:B------:R-:W-:Y:S02]  /*28e00*/  ULOP3.LUT UR8, UR8, 0xffff, URZ, 0xc0, !UPT ;  /* 0x0000ffff08087892 */ /* 0x000fe4000f8ec03f */
[----:B------:R-:W-:Y:S02]  /*28e10*/  ULOP3.LUT UR14, UR14, 0x80, URZ, 0xc0, !UPT ;  /* 0x000000800e0e7892 */ /* 0x000fe4000f8ec03f */
[----:B------:R-:W-:Y:S02]  /*28e20*/  ULOP3.LUT UR16, UR16, UR9, URZ, 0xfc, !UPT ;  /* 0x0000000910107292 */ /* 0x000fe4000f8efc3f */
[----:B------:R-:W-:Y:S02]  /*28e30*/  UIADD3 UR17, UR25, UR17, URZ ;  /* 0x0000001119117290 */ /* 0x000fe4000fffe03f */
[----:B------:R-:W-:-:S12]  /*28e40*/  USHF.L.U32 UR18, UR18, UR8, URZ ;  /* 0x0000000812127299 */ /* 0x000fd8000800063f */
.L_x_570:
[----:B------:R-:W-:-:S03]  /*28e50*/  UMOV UR6, 0xffffffff ;  /* 0xffffffff00067882 */ /* 0x000fc60000000000 */
[----:B------:R-:W-:Y:S05]  /*28e60*/  BRA.DIV UR6, `(.L_x_560) ;  /* 0x0000000e06b07947 */ /* 0x000fea000b800000 */
[----:B------:R-:W-:-:S13]  /*28e70*/  ELECT P0, URZ, PT ;  /* 0x00000000003f782f */ /* 0x000fda0003800000 */
.L_x_580:
[----:B------:R-:W0:Y:S01]  /*28e80*/  LDC R2, c[0x0][0x28c] ;  /* 0x0000a300ff027b82 */ /* 0x000e220000000800 */
[----:B------:R-:W-:Y:S01]  /*28e90*/  BSSY B1, `(.L_x_561) ;  /* 0x000003c000017945 */ /* 0x000fe20003800000 */
[----:B0-----:R-:W-:-:S13]  /*28ea0*/  ISETP.LT.OR P0, PT, R2, 0x1, !P0 ;  /* 0x000000010200780c */ /* 0x001fda0004701670 */
[----:B------:R-:W-:Y:S05]  /*28eb0*/  @P0 BRA `(.L_x_562) ;  /* 0x0000000000e40947 */ /* 0x000fea0003800000 */
[----:B------:R-:W-:Y:S01]  /*28ec0*/  LEA R2, R5, UR30, 0x1 ;  /* 0x0000001e05027c11 */ /* 0x000fe2000f8e08ff */
[----:B------:R-:W-:Y:S01]  /*28ed0*/  IMAD.MOV.U32 R13, RZ, RZ, RZ ;  /* 0x000000ffff0d7224 */ /* 0x000fe200078e00ff */
[----:B------:R-:W-:Y:S01]  /*28ee0*/  LEA R4, R4, UR14, 0x8 ;  /* 0x0000000e04047c11 */ /* 0x000fe2000f8e40ff */
[----:B------:R-:W-:Y:S02]  /*28ef0*/  IMAD.MOV.U32 R3, RZ, RZ, R15 ;  /* 0x000000ffff037224 */ /* 0x000fe400078e000f */
[----:B------:R-:W-:Y:S02]  /*28f00*/  IMAD.SHL.U32 R2, R2, 0x80, RZ ;  /* 0x0000008002027824 */ /* 0x000fe400078e00ff */
[----:B------:R-:W-:Y:S02]  /*28f10*/  IMAD.MOV.U32 R5, RZ, RZ, R6 ;  /* 0x000000ffff057224 */ /* 0x000fe400078e0006 */
[----:B------:R-:W-:-:S07]  /*28f20*/  IMAD.MOV.U32 R8, RZ, RZ, R7 ;  /* 0x000000ffff087224 */ /* 0x000fce00078e0007 */
.L_x_565:
[----:B------:R-:W0:Y:S01]  /*28f30*/  S2R R12, SR_CgaCtaId ;  /* 0x00000000000c7919 */ /* 0x000e220000008800 */
[----:B------:R-:W-:Y:S01]  /*28f40*/  MOV R11, 0x400 ;  /* 0x00000400000b7802 */ /* 0x000fe20000000f00 */
[----:B------:R-:W1:Y:S03]  /*28f50*/  S2R R14, SR_TID.X ;  /* 0x00000000000e7919 */ /* 0x000e660000002100 */
[----:B0-----:R-:W-:Y:S02]  /*28f60*/  LEA R17, R12, R11, 0x18 ;  /* 0x0000000b0c117211 */ /* 0x001fe400078ec0ff */
[----:B------:R-:W-:Y:S02]  /*28f70*/  SHF.L.U32 R11, R5, 0x1f, RZ ;  /* 0x0000001f050b7819 */ /* 0x000fe400000006ff */
[----:B-1----:R-:W-:Y:S01]  /*28f80*/  LOP3.LUT P1, RZ, R14, 0x7f, RZ, 0xc0, !PT ;  /* 0x0000007f0eff7812 */ /* 0x002fe2000782c0ff */
[----:B------:R-:W-:-:S04]  /*28f90*/  IMAD R12, R8, 0x8, R17 ;  /* 0x00000008080c7824 */ /* 0x000fc800078e0211 */
[----:B------:R-:W0:Y:S02]  /*28fa0*/  SYNCS.PHASECHK.TRANS64.TRYWAIT P0, [R12+URZ+0x18], R11 ;  /* 0x0000180b0c0075a7 */ /* 0x000e24000800017f */
[----:B0-----:R-:W-:Y:S06]  /*28fb0*/  @!P0 BRA `(.L_x_563) ;  /* 0x0000000c007c8947 */ /* 0x001fec0003800000 */
.L_x_581:
[----:B0-----:R-:W0:Y:S01]  /*28fc0*/  @!P1 LDC R11, c[0x0][0x500] ;  /* 0x00014000ff0b9b82 */ /* 0x001e220000000800 */
[----:B------:R-:W-:-:S04]  /*28fd0*/  UPRMT UR6, UR27, 0x9910, URZ ;  /* 0x000099101b067896 */ /* 0x000fc8000800003f */
[----:B------:R-:W-:-:S06]  /*28fe0*/  UISETP.NE.AND UP0, UPT, UR6, 0x2, UPT ;  /* 0x000000020600788c */ /* 0x000fcc000bf05270 */
[----:B------:R-:W-:Y:S01]  /*28ff0*/  PLOP3.LUT P0, PT, PT, PT, UP0, 0x80, 0x0 ;  /* 0x000000000000781c */ /* 0x000fe20003f0f008 */
[----:B0-----:R0:W-:-:S12]  /*29000*/  @!P1 SYNCS.ARRIVE.TRANS64 RZ, [R12+URZ], R11 ;  /* 0x0000000b0cff99a7 */ /* 0x0011d8000800003f */
[----:B------:R-:W-:Y:S05]  /*29010*/  @P0 BRA `(.L_x_564) ;  /* 0x0000000000040947 */ /* 0x000fea0003800000 */
[----:B------:R-:W-:Y:S01]  /*29020*/  BPT.TRAP 0x1 ;  /* 0x000000040000795c */ /* 0x000fe20000300000 */
.L_x_564:
[----:B------:R-:W-:Y:S01]  /*29030*/  R2UR UR7, R8 ;  /* 0x00000000080772ca */ /* 0x000fe200000e0000 */
[----:B------:R-:W-:Y:S01]  /*29040*/  VIADD R3, R3, 0xffffffff ;  /* 0xffffffff03037836 */ /* 0x000fe20000000000 */
[----:B------:R-:W-:Y:S01]  /*29050*/  R2UR UR22, R17 ;  /* 0x00000000111672ca */ /* 0x000fe200000e0000 */
[----:B------:R-:W-:Y:S01]  /*29060*/  UIADD3 UR6, UP0, UR28, 0xf0, URZ ;  /* 0x000000f01c067890 */ /* 0x000fe2000ff1e03f */
[----:B------:R-:W-:Y:S01]  /*29070*/  R2UR UR23, R2 ;  /* 0x00000000021772ca */ /* 0x000fe200000e0000 */
[----:B------:R-:W-:Y:S01]  /*29080*/  UIADD3 UR34, UP1, UR28, 0x1f0, URZ ;  /* 0x000001f01c227890 */ /* 0x000fe2000ff3e03f */
[----:B------:R-:W-:Y:S01]  /*29090*/  R2UR UR9, R12 ;  /* 0x000000000c0972ca */ /* 0x000fe200000e0000 */
[----:B------:R-:W-:Y:S01]  /*290a0*/  UPRMT UR19, URZ, 0x5410, UR18 ;  /* 0x000054103f137896 */ /* 0x000fe20008000012 */
[----:B------:R-:W-:Y:S01]  /*290b0*/  R2UR UR10, R13 ;  /* 0x000000000d0a72ca */ /* 0x000fe200000e0000 */
[----:B------:R-:W-:Y:S01]  /*290c0*/  VIADD R8, R8, 0x1 ;  /* 0x0000000108087836 */ /* 0x000fe20000000000 */
[----:B------:R-:W-:Y:S01]  /*290d0*/  R2UR UR12, R10 ;  /* 0x000000000a0c72ca */ /* 0x000fe200000e0000 */
[----:B------:R-:W-:Y:S01]  /*290e0*/  UPRMT UR32, URZ, 0x5410, UR16 ;  /* 0x000054103f207896 */ /* 0x000fe20008000010 */
[----:B------:R-:W-:Y:S01]  /*290f0*/  R2UR UR26, R4 ;  /* 0x00000000041a72ca */ /* 0x000fe200000e0000 */
[----:B------:R-:W-:Y:S01]  /*29100*/  USHF.L.U32 UR7, UR7, 0xf, URZ ;  /* 0x0000000f07077899 */ /* 0x000fe2000800063f */
[----:B------:R-:W-:Y:S01]  /*29110*/  ISETP.GT.AND P1, PT, R3, 0x1, PT ;  /* 0x000000010300780c */ /* 0x000fe20003f24270 */
[----:B------:R-:W-:Y:S01]  /*29120*/  UIADD3.X UR35, URZ, UR29, URZ, UP1, !UPT ;  /* 0x0000001d3f237290 */ /* 0x000fe20008ffe43f */
[C---:B------:R-:W-:Y:S01]  /*29130*/  ISETP.NE.AND P0, PT, R8.reuse, 0x3, PT ;  /* 0x000000030800780c */ /* 0x040fe20003f05270 */
[----:B------:R-:W-:Y:S01]  /*29140*/  ULEA UR8, UR30, UR7, 0xe ;  /* 0x000000071e087291 */ /* 0x000fe2000f8e703f */
[----:B------:R-:W-:Y:S01]  /*29150*/  VIADD R13, R13, 0x80 ;  /* 0x000000800d0d7836 */ /* 0x000fe20000000000 */
[----:B------:R-:W-:Y:S01]  /*29160*/  ULOP3.LUT UR11, UR7, 0x4000, UR31, 0xf8, !UPT ;  /* 0x00004000070b7892 */ /* 0x000fe2000f8ef81f */
[----:B0-----:R-:W-:Y:S01]  /*29170*/  SEL R12, RZ, 0x1, P0 ;  /* 0x00000001ff0c7807 */ /* 0x001fe20000000000 */
[----:B------:R-:W-:Y:S01]  /*29180*/  UIADD3 UR8, UR22, 0x100, UR8 ;  /* 0x0000010016087890 */ /* 0x000fe2000fffe008 */
[----:B------:R-:W-:Y:S01]  /*29190*/  SEL R8, R8, RZ, P0 ;  /* 0x000000ff08087207 */ /* 0x000fe20000000000 */
[----:B------:R-:W-:Y:S01]  /*291a0*/  UIADD3.X UR7, URZ, UR29, URZ, UP0, !UPT ;  /* 0x0000001d3f077290 */ /* 0x000fe200087fe43f */
[----:B------:R-:W-:Y:S01]  /*291b0*/  LOP3.LUT R5, R5, R12, RZ, 0x3c, !PT ;  /* 0x0000000c05057212 */ /* 0x000fe200078e3cff */
[----:B------:R-:W-:Y:S01]  /*291c0*/  UIADD3 UR22, UR22, 0x18100, UR11 ;  /* 0x0001810016167890 */ /* 0x000fe2000fffe00b */
[----:B------:R-:W-:Y:S01]  /*291d0*/  UMOV UR20, 0x0 ;  /* 0x0000000000147882 */ /* 0x000fe20000000000 */
[----:B------:R-:W-:Y:S01]  /*291e0*/  UMOV UR21, 0x10000000 ;  /* 0x1000000000157882 */ /* 0x000fe20000000000 */
[----:B------:R-:W-:-:S04]  /*291f0*/  UMOV UR11, UR23 ;  /* 0x00000017000b7c82 */ /* 0x000fc80008000000 */
[----:B------:R0:W-:Y:S02]  /*29200*/  UTMALDG.3D.MULTICAST [UR8], [UR6], UR19, desc[UR20] ;  /* 0x00001408060073b4 */ /* 0x0001e40008011813 */
[----:B0-----:R-:W-:Y:S01]  /*29210*/  UMOV UR8, UR22 ;  /* 0x0000001600087c82 */ /* 0x001fe20008000000 */
[----:B------:R-:W-:Y:S02]  /*29220*/  UMOV UR11, UR26 ;  /* 0x0000001a000b7c82 */ /* 0x000fe40008000000 */
[----:B------:R0:W-:Y:S02]  /*29230*/  UTMALDG.3D.MULTICAST [UR8], [UR34], UR32, desc[UR20] ;  /* 0x00001408220073b4 */ /* 0x0001e40008011820 */
[----:B0-----:R-:W-:Y:S05]  /*29240*/  @P1 BRA `(.L_x_565) ;  /* 0xfffffffc00381947 */ /* 0x001fea000383ffff */
.L_x_562:
[----:B------:R-:W-:Y:S05]  /*29250*/  BSYNC B1 ;  /* 0x0000000000017941 */ /* 0x000fea0003800000 */
.L_x_561:
[----:B------:R-:W2:Y:S01]  /*29260*/  LDL.LU R16, [R1+0x458] ;  /* 0x0004580001107983 */ /* 0x000ea20000300800 */
[----:B------:R-:W-:Y:S01]  /*29270*/  LOP3.LUT P0, RZ, R9, 0xff, RZ, 0xc0, !PT ;  /* 0x000000ff09ff7812 */ /* 0x000fe2000780c0ff */
[C---:B------:R-:W-:Y:S01]  /*29280*/  IMAD.IADD R4, R0.reuse, 0x1, R7 ;  /* 0x0000000100047824 */ /* 0x040fe200078e0207 */
[----:B------:R-:W-:Y:S01]  /*29290*/  ULDC.64 UR6, c[0x0][0x650] ;  /* 0x0001940000067ab9 */ /* 0x000fe20000000a00 */
[----:B------:R-:W3:Y:S01]  /*292a0*/  LDL.LU R14, [R1+0x45c] ;  /* 0x00045c00010e7983 */ /* 0x000ee20000300800 */
[----:B------:R-:W-:Y:S01]  /*292b0*/  ISETP.GE.U32.AND P1, PT, R0, 0x3, PT ;  /* 0x000000030000780c */ /* 0x000fe20003f26070 */
[----:B------:R-:W-:Y:S01]  /*292c0*/  BSSY B1, `(.L_x_566) ;  /* 0x000006d000017945 */ /* 0x000fe20003800000 */
[----:B------:R-:W-:Y:S01]  /*292d0*/  IMAD.MOV.U32 R10, RZ, RZ, -0x1 ;  /* 0xffffffffff0a7424 */ /* 0x000fe200078e00ff */
[----:B------:R-:W-:-:S06]  /*292e0*/  PRMT R9, RZ, 0x7610, R9 ;  /* 0x00007610ff097816 */ /* 0x000fcc0000000009 */
[----:B------:R-:W0:Y:S01]  /*292f0*/  @P0 S2R R3, SR_CgaCtaId ;  /* 0x0000000000030919 */ /* 0x000e220000008800 */
[----:B------:R-:W-:-:S04]  /*29300*/  @P0 MOV R2, 0x400 ;  /* 0x0000040000020802 */ /* 0x000fc80000000f00 */
[----:B0-----:R-:W-:-:S04]  /*29310*/  @P0 LEA R2, R3, R2, 0x18 ;  /* 0x0000000203020211 */ /* 0x001fc800078ec0ff */
[----:B------:R0:W-:Y:S01]  /*29320*/  @P0 SYNCS.ARRIVE.TRANS64.A1T0 RZ, [R2+URZ+0x48], RZ ;  /* 0x000048ff02ff09a7 */ /* 0x0001e2000810003f */
[----:B------:R-:W-:-:S04]  /*29330*/  ISETP.GT.U32.AND P0, PT, R4, 0x2, PT ;  /* 0x000000020400780c */ /* 0x000fc80003f04070 */
[----:B------:R-:W-:Y:S01]  /*29340*/  ISETP.LT.U32.AND P0, PT, R0, 0x3, P0 ;  /* 0x000000030000780c */ /* 0x000fe20000701070 */
[----:B0-----:R-:W-:-:S05]  /*29350*/  IMAD.WIDE.U32 R2, R4, -0x55555555, RZ ;  /* 0xaaaaaaab04027825 */ /* 0x001fca00078e00ff */
[----:B------:R-:W-:Y:S02]  /*29360*/  SHF.R.U32.HI R5, RZ, 0x1, R3 ;  /* 0x00000001ff057819 */ /* 0x000fe40000011603 */
[----:B------:R-:W-:Y:S02]  /*29370*/  SEL R3, RZ, 0x1, !P0 ;  /* 0x00000001ff037807 */ /* 0x000fe40004000000 */
[----:B------:R-:W-:Y:S01]  /*29380*/  PRMT R2, RZ, 0x7610, R2 ;  /* 0x00007610ff027816 */ /* 0x000fe20000000002 */
[----:B------:R-:W-:Y:S01]  /*29390*/  IMAD R7, R5, -0x3, R4 ;  /* 0xfffffffd05077824 */ /* 0x000fe200078e0204 */
[----:B------:R-:W-:Y:S01]  /*293a0*/  LOP3.LUT R6, R6, R3, RZ, 0x3c, !PT ;  /* 0x0000000306067212 */ /* 0x000fe200078e3cff */
[----:B------:R-:W-:-:S03]  /*293b0*/  IMAD.MOV.U32 R4, RZ, RZ, -0x1 ;  /* 0xffffffffff047424 */ /* 0x000fc600078e00ff */
[----:B------:R-:W-:Y:S01]  /*293c0*/  @P1 LOP3.LUT R6, R6, 0x1, R5, 0x78, !PT ;  /* 0x0000000106061812 */ /* 0x000fe200078e7805 */
[----:B------:R-:W-:Y:S01]  /*293d0*/  IMAD.MOV.U32 R5, RZ, RZ, -0x1 ;  /* 0xffffffffff057424 */ /* 0x000fe200078e00ff */
[----:B---3--:R-:W-:-:S04]  /*293e0*/  IADD3 R14, P0, R14, UR24, RZ ;  /* 0x000000180e0e7c10 */ /* 0x008fc8000ff1e0ff */
[----:B--2---:R-:W-:Y:S01]  /*293f0*/  IADD3.X R16, R16, UR17, RZ, P0, !PT ;  /* 0x0000001110107c10 */ /* 0x004fe200087fe4ff */
[----:B------:R0:W-:Y:S01]  /*29400*/  STL [R1+0x45c], R14 ;  /* 0x00045c0e01007387 */ /* 0x0001e20000100800 */
[----:B------:R-:W-:-:S03]  /*29410*/  ISETP.GE.U32.AND P0, PT, R14, UR6, PT ;  /* 0x000000060e007c0c */ /* 0x000fc6000bf06070 */
[----:B------:R0:W-:Y:S01]  /*29420*/  STL [R1+0x458], R16 ;  /* 0x0004581001007387 */ /* 0x0001e20000100800 */
[----:B------:R-:W-:-:S13]  /*29430*/  ISETP.GE.U32.AND.EX P0, PT, R16, UR7, PT, P0 ;  /* 0x0000000710007c0c */ /* 0x000fda000bf06100 */
[----:B0-----:R-:W-:Y:S05]  /*29440*/  @P0 BRA `(.L_x_567) ;  /* 0x0000000400500947 */ /* 0x001fea0003800000 */
[----:B------:R-:W0:Y:S01]  /*29450*/  S2R R8, SR_CTAID.X ;  /* 0x0000000000087919 */ /* 0x000e220000002500 */
[----:B------:R-:W-:Y:S01]  /*29460*/  ULDC UR6, c[0x0][0x150] ;  /* 0x0000540000067ab9 */ /* 0x000fe20000000800 */
[----:B------:R-:W1:Y:S01]  /*29470*/  LDC R3, c[0x0][0x144] ;  /* 0x00005100ff037b82 */ /* 0x000e620000000800 */
[----:B------:R-:W-:Y:S01]  /*29480*/  ULDC UR9, c[0x0][0x630] ;  /* 0x00018c0000097ab9 */ /* 0x000fe20000000800 */
[----:B------:R-:W2:Y:S06]  /*29490*/  S2R R5, SR_CTAID.Y ;  /* 0x0000000000057919 */ /* 0x000eac0000002600 */
[----:B------:R-:W3:Y:S01]  /*294a0*/  LDC R12, c[0x0][0x148] ;  /* 0x00005200ff0c7b82 */ /* 0x000ee20000000800 */
[----:B0-----:R-:W-:-:S02]  /*294b0*/  I2FP.F32.U32 R2, R8 ;  /* 0x0000000800027245 */ /* 0x001fc40000201000 */
[----:B--2---:R-:W-:-:S03]  /*294c0*/  I2FP.F32.U32 R4, R5 ;  /* 0x0000000500047245 */ /* 0x004fc60000201000 */
[----:B------:R-:W-:Y:S01]  /*294d0*/  FMUL R2, R2, UR6 ;  /* 0x0000000602027c20 */ /* 0x000fe20008400000 */
[----:B------:R-:W-:Y:S02]  /*294e0*/  ULDC UR6, c[0x0][0x154] ;  /* 0x0000550000067ab9 */ /* 0x000fe40000000800 */
[----:B------:R-:W-:Y:S01]  /*294f0*/  FMUL R10, R4, UR6 ;  /* 0x00000006040a7c20 */ /* 0x000fe20008400000 */
[----:B------:R-:W-:Y:S02]  /*29500*/  ULDC.64 UR6, c[0x0][0x628] ;  /* 0x00018a0000067ab9 */ /* 0x000fe40000000a00 */
[----:B------:R-:W0:Y:S01]  /*29510*/  F2I.U32.TRUNC.NTZ R2, R2 ;  /* 0x0000000200027305 */ /* 0x000e22000020f000 */
[----:B------:R-:W-:-:S04]  /*29520*/  ISETP.NE.U32.AND P0, PT, RZ, UR6, PT ;  /* 0x00000006ff007c0c */ /* 0x000fc8000bf05070 */
[----:B------:R-:W-:-:S03]  /*29530*/  ISETP.NE.AND.EX P0, PT, RZ, UR7, PT, P0 ;  /* 0x00000007ff007c0c */ /* 0x000fc6000bf05300 */
[----:B------:R-:W2:Y:S01]  /*29540*/  F2I.U32.TRUNC.NTZ R10, R10 ;  /* 0x0000000a000a7305 */ /* 0x000ea2000020f000 */
[----:B0-----:R-:W-:Y:S02]  /*29550*/  IMAD.MOV R4, RZ, RZ, -R2 ;  /* 0x000000ffff047224 */ /* 0x001fe400078e0a02 */
[----:B------:R-:W-:Y:S02]  /*29560*/  IMAD.MOV.U32 R2, RZ, RZ, R14 ;  /* 0x000000ffff027224 */ /* 0x000fe400078e000e */
[----:B-1----:R-:W-:Y:S02]  /*29570*/  IMAD R8, R3, R4, R8 ;  /* 0x0000000403087224 */ /* 0x002fe400078e0208 */
[----:B--2---:R-:W-:-:S04]  /*29580*/  IMAD.MOV R3, RZ, RZ, -R10 ;  /* 0x000000ffff037224 */ /* 0x004fc800078e0a0a */
[----:B---3--:R-:W-:Y:S02]  /*29590*/  @P4 IMAD R8, R12, R3, R5 ;  /* 0x000000030c084224 */ /* 0x008fe400078e0205 */
[----:B------:R-:W-:Y:S01]  /*295a0*/  IMAD.MOV.U32 R3, RZ, RZ, R16 ;  /* 0x000000ffff037224 */ /* 0x000fe200078e0010 */
[----:B------:R-:W-:Y:S06]  /*295b0*/  @!P0 BRA `(.L_x_568) ;  /* 0x0000000000288947 */ /* 0x000fec0003800000 */
[----:B------:R-:W-:Y:S02]  /*295c0*/  ULDC UR8, c[0x0][0x634] ;  /* 0x00018d0000087ab9 */ /* 0x000fe40000000800 */
[----:B------:R-:W-:-:S05]  /*295d0*/  IADD3 R3, P0, R14, UR8, RZ ;  /* 0x000000080e037c10 */ /* 0x000fca000ff1e0ff */
[----:B------:R-:W-:-:S04]  /*295e0*/  IMAD.X R11, RZ, RZ, R16, P0 ;  /* 0x000000ffff0b7224 */ /* 0x000fc800000e0610 */
[----:B------:R-:W-:-:S04]  /*295f0*/  IMAD.WIDE.U32 R4, R11, UR6, RZ ;  /* 0x000000060b047c25 */ /* 0x000fc8000f8e00ff */
[----:B------:R-:W-:-:S04]  /*29600*/  IMAD.WIDE.U32 R4, P0, R3, UR7, R4 ;  /* 0x0000000703047c25 */ /* 0x000fc8000f800004 */
[----:B------:R-:W-:-:S04]  /*29610*/  IMAD.WIDE.U32 R2, R3, UR6, RZ ;  /* 0x0000000603027c25 */ /* 0x000fc8000f8e00ff */
[----:B------:R-:W-:Y:S01]  /*29620*/  IMAD.MOV.U32 R2, RZ, RZ, R5 ;  /* 0x000000ffff027224 */ /* 0x000fe200078e0005 */
[----:B------:R-:W-:Y:S01]  /*29630*/  IADD3 RZ, P1, R3, R4, RZ ;  /* 0x0000000403ff7210 */ /* 0x000fe20007f3e0ff */
[----:B------:R-:W-:-:S04]  /*29640*/  IMAD.X R3, RZ, RZ, RZ, P0 ;  /* 0x000000ffff037224 */ /* 0x000fc800000e06ff */
[----:B------:R-:W-:-:S08]  /*29650*/  IMAD.WIDE.U32.X R2, R11, UR7, R2, P1 ;  /* 0x000000070b027c25 */ /* 0x000fd000088e0402 */
.L_x_568:
[--C-:B------:R-:W-:Y:S01]  /*29660*/  SHF.R.U64 R10, R2, UR9, R3.reuse ;  /* 0x00000009020a7c19 */ /* 0x100fe20008001203 */
[----:B------:R-:W-:Y:S01]  /*29670*/  ULDC.64 UR6, c[0x0][0x620] ;  /* 0x0001880000067ab9 */ /* 0x000fe20000000a00 */
[----:B------:R-:W-:Y:S01]  /*29680*/  SHF.R.U32.HI R2, RZ, UR9, R3 ;  /* 0x00000009ff027c19 */ /* 0x000fe20008011603 */
[----:B------:R-:W-:Y:S01]  /*29690*/  IMAD.MOV.U32 R3, RZ, RZ, R16 ;  /* 0x000000ffff037224 */ /* 0x000fe200078e0010 */
[----:B------:R-:W-:Y:S01]  /*296a0*/  IADD3 R11, P0, RZ, -R10, RZ ;  /* 0x8000000aff0b7210 */ /* 0x000fe20007f1e0ff */
[----:B------:R-:W-:-:S04]  /*296b0*/  ULDC.64 UR8, c[0x0][0x640] ;  /* 0x0001900000087ab9 */ /* 0x000fc80000000a00 */
[----:B------:R-:W-:Y:S01]  /*296c0*/  IMAD.X R2, RZ, RZ, ~R2, P0 ;  /* 0x000000ffff027224 */ /* 0x000fe200000e0e02 */
[----:B------:R-:W-:-:S03]  /*296d0*/  ISETP.NE.U32.AND P0, PT, RZ, UR8, PT ;  /* 0x00000008ff007c0c */ /* 0x000fc6000bf05070 */
[----:B------:R-:W-:Y:S01]  /*296e0*/  IMAD R2, R2, UR6, RZ ;  /* 0x0000000602027c24 */ /* 0x000fe2000f8e02ff */
[----:B------:R-:W-:-:S03]  /*296f0*/  ISETP.NE.AND.EX P0, PT, RZ, UR9, PT, P0 ;  /* 0x00000009ff007c0c */ /* 0x000fc6000bf05300 */
[----:B------:R-:W-:Y:S02]  /*29700*/  IMAD R5, R11, UR7, R2 ;  /* 0x000000070b057c24 */ /* 0x000fe4000f8e0202 */
[----:B------:R-:W-:-:S04]  /*29710*/  IMAD.MOV.U32 R2, RZ, RZ, R14 ;  /* 0x000000ffff027224 */ /* 0x000fc800078e000e */
[----:B------:R-:W-:Y:S01]  /*29720*/  IMAD.WIDE.U32 R2, R11, UR6, R2 ;  /* 0x000000060b027c25 */ /* 0x000fe2000f8e0002 */
[----:B------:R-:W-:-:S03]  /*29730*/  ULDC UR6, c[0x0][0x618] ;  /* 0x0001860000067ab9 */ /* 0x000fc60000000800 */
[----:B------:R-:W-:-:S05]  /*29740*/  IMAD.IADD R3, R3, 0x1, R5 ;  /* 0x0000000103037824 */ /* 0x000fca00078e0205 */
[--C-:B------:R-:W-:Y:S02]  /*29750*/  SHF.R.U64 R11, R2, UR6, R3.reuse ;  /* 0x00000006020b7c19 */ /* 0x100fe40008001203 */
[----:B------:R-:W-:Y:S01]  /*29760*/  SHF.R.U32.HI R2, RZ, UR6, R3 ;  /* 0x00000006ff027c19 */ /* 0x000fe20008011603 */
[----:B------:R-:W-:-:S03]  /*29770*/  ULDC UR6, c[0x0][0x608] ;  /* 0x0001820000067ab9 */ /* 0x000fc60000000800 */
[--C-:B------:R-:W-:Y:S02]  /*29780*/  SHF.R.U64 R12, R11, UR6, R2.reuse ;  /* 0x000000060b0c7c19 */ /* 0x100fe40008001202 */
[----:B------:R-:W-:Y:S01]  /*29790*/  SHF.R.U32.HI R3, RZ, UR6, R2 ;  /* 0x00000006ff037c19 */ /* 0x000fe20008011602 */
[----:B------:R-:W-:-:S03]  /*297a0*/  ULDC UR6, c[0x0][0x658] ;  /* 0x0001960000067ab9 */ /* 0x000fc60000000800 */
[--C-:B------:R-:W-:Y:S02]  /*297b0*/  SHF.R.U64 R13, R12, UR6, R3.reuse ;  /* 0x000000060c0d7c19 */ /* 0x100fe40008001203 */
[----:B------:R-:W-:-:S03]  /*297c0*/  SHF.R.U32.HI R14, RZ, UR6, R3 ;  /* 0x00000006ff0e7c19 */ /* 0x000fc60008011603 */
[----:B------:R-:W-:Y:S02]  /*297d0*/  IMAD.MOV.U32 R2, RZ, RZ, R13 ;  /* 0x000000ffff027224 */ /* 0x000fe400078e000d */
        /* <DEDUP_REMOVED lines=12> */
.L_x_569:
[----:B------:R-:W-:Y:S01]  /*298a0*/  ULDC UR6, c[0x0][0x648] ;  /* 0x0001920000067ab9 */ /* 0x000fe20000000800 */
[----:B------:R-:W-:Y:S02]  /*298b0*/  LOP3.LUT R12, R12, UR15, RZ, 0xc0, !PT ;  /* 0x0000000f0c0c7c12 */ /* 0x000fe4000f8ec0ff */
[----:B------:R-:W-:Y:S01]  /*298c0*/  SHF.R.U64 R3, R2, UR6, R3 ;  /* 0x0000000602037c19 */ /* 0x000fe20008001203 */
[----:B------:R-:W-:-:S04]  /*298d0*/  ULDC UR6, c[0x0][0x638] ;  /* 0x00018e0000067ab9 */ /* 0x000fc80000000800 */
[----:B------:R-:W-:Y:S02]  /*298e0*/  IMAD.MOV R2, RZ, RZ, -R3 ;  /* 0x000000ffff027224 */ /* 0x000fe400078e0a03 */
[----:B------:R-:W-:Y:S02]  /*298f0*/  IMAD R5, R3, UR5, R12 ;  /* 0x0000000503057c24 */ /* 0x000fe4000f8e020c */
[----:B------:R-:W-:Y:S01]  /*29900*/  IMAD R13, R2, UR6, R13 ;  /* 0x00000006020d7c24 */ /* 0x000fe2000f8e020d */
[----:B------:R-:W-:Y:S01]  /*29910*/  ULDC UR6, c[0x0][0x610] ;  /* 0x0001840000067ab9 */ /* 0x000fe20000000800 */
[----:B------:R-:W-:Y:S01]  /*29920*/  LOP3.LUT R2, R11, UR4, RZ, 0xc0, !PT ;  /* 0x000000040b027c12 */ /* 0x000fe2000f8ec0ff */
[----:B------:R-:W-:Y:S01]  /*29930*/  IMAD R8, R5, UR6, R8 ;  /* 0x0000000605087c24 */ /* 0x000fe2000f8e0208 */
[----:B------:R-:W-:-:S03]  /*29940*/  ULDC UR6, c[0x0][0x600] ;  /* 0x0001800000067ab9 */ /* 0x000fc60000000800 */
[----:B------:R-:W-:Y:S02]  /*29950*/  IMAD R13, R13, UR6, R2 ;  /* 0x000000060d0d7c24 */ /* 0x000fe4000f8e0202 */
[----:B------:R-:W-:-:S03]  /*29960*/  IMAD.MOV.U32 R2, RZ, RZ, 0x1 ;  /* 0x00000001ff027424 */ /* 0x000fc600078e00ff */
[----:B------:R-:W-:Y:S02]  /*29970*/  SEL R4, R13, R8, !P4 ;  /* 0x000000080d047207 */ /* 0x000fe40006000000 */
[----:B------:R-:W-:-:S07]  /*29980*/  SEL R5, R8, R13, !P4 ;  /* 0x0000000d08057207 */ /* 0x000fce0006000000 */
.L_x_567:
[----:B------:R-:W-:Y:S05]  /*29990*/  BSYNC B1 ;  /* 0x0000000000017941 */ /* 0x000fea0003800000 */
.L_x_566:
[----:B------:R-:W-:-:S13]  /*299a0*/  LOP3.LUT P0, RZ, R2, 0xff, RZ, 0xc0, !PT ;  /* 0x000000ff02ff7812 */ /* 0x000fda000780c0ff */
[----:B------:R-:W-:Y:S05]  /*299b0*/  @P0 BRA `(.L_x_570) ;  /* 0xfffffff400240947 */ /* 0x000fea000383ffff */
[----:B------:R-:W-:Y:S05]  /*299c0*/  BSYNC B0 ;  /* 0x0000000000007941 */ /* 0x000fea0003800000 */
.L_x_559:
[----:B------:R-:W-:-:S03]  /*299d0*/  UMOV UR6, 0xffffffff ;  /* 0xffffffff00067882 */ /* 0x000fc60000000000 */
[----:B------:R-:W-:Y:S05]  /*299e0*/  BRA.DIV UR6, `(.L_x_571) ;  /* 0x0000000606047947 */ /* 0x000fea000b800000 */
[----:B------:R-:W-:-:S13]  /*299f0*/  ELECT P0, URZ, PT ;  /* 0x00000000003f782f */ /* 0x000fda0003800000 */
.L_x_584:
[----:B------:R-:W-:Y:S04]  /*29a00*/  BSSY B0, `(.L_x_572) ;  /* 0x0000023000007945 */ /* 0x000fe80003800000 */
[----:B------:R-:W-:Y:S05]  /*29a10*/  @!P0 BRA `(.L_x_573) ;  /* 0x0000000000848947 */ /* 0x000fea0003800000 */
[----:B------:R-:W-:-:S04]  /*29a20*/  ULOP3.LUT UR6, UR13, 0x2, URZ, 0xfc, !UPT ;  /* 0x000000020d067892 */ /* 0x000fc8000f8efc3f */
[----:B------:R-:W-:-:S06]  /*29a30*/  UISETP.NE.AND UP0, UPT, UR6, 0x3, UPT ;  /* 0x000000030600788c */ /* 0x000fcc000bf05270 */
[----:B------:R-:W-:-:S13]  /*29a40*/  PLOP3.LUT P0, PT, PT, PT, UP0, 0x80, 0x0 ;  /* 0x000000000000781c */ /* 0x000fda0003f0f008 */
[----:B------:R-:W-:Y:S05]  /*29a50*/  @!P0 BRA `(.L_x_574) ;  /* 0x0000000000048947 */ /* 0x000fea0003800000 */
[----:B------:R-:W-:Y:S01]  /*29a60*/  BPT.TRAP 0x1 ;  /* 0x000000040000795c */ /* 0x000fe20000300000 */
.L_x_574:
[----:B------:R-:W0:Y:S01]  /*29a70*/  S2R R3, SR_CgaCtaId ;  /* 0x0000000000037919 */ /* 0x000e220000008800 */
[----:B------:R-:W-:Y:S02]  /*29a80*/  MOV R0, 0x400 ;  /* 0x0000040000007802 */ /* 0x000fe40000000f00 */
[----:B------:R-:W-:Y:S02]  /*29a90*/  SHF.L.U32 R2, R6, 0x1f, RZ ;  /* 0x0000001f06027819 */ /* 0x000fe400000006ff */
[----:B0-----:R-:W-:-:S05]  /*29aa0*/  LEA R0, R3, R0, 0x18 ;  /* 0x0000000003007211 */ /* 0x001fca00078ec0ff */
[----:B------:R-:W-:-:S04]  /*29ab0*/  VIADD R0, R0, 0x18 ;  /* 0x0000001800007836 */ /* 0x000fc80000000000 */
[----:B------:R-:W-:-:S04]  /*29ac0*/  IMAD R3, R7, 0x8, R0 ;  /* 0x0000000807037824 */ /* 0x000fc800078e0200 */
[----:B------:R-:W0:Y:S02]  /*29ad0*/  SYNCS.PHASECHK.TRANS64.TRYWAIT P0, [R3+URZ], R2 ;  /* 0x00000002030075a7 */ /* 0x000e24000800017f */
[----:B0-----:R-:W-:Y:S05]  /*29ae0*/  @!P0 BRA `(.L_x_575) ;  /* 0x0000000000e48947 */ /* 0x001fea0003800000 */
.L_x_585:
[----:B------:R-:W-:-:S05]  /*29af0*/  VIADD R7, R7, 0x1 ;  /* 0x0000000107077836 */ /* 0x000fca0000000000 */
[----:B------:R-:W-:-:S04]  /*29b00*/  ISETP.NE.AND P0, PT, R7, 0x3, PT ;  /* 0x000000030700780c */ /* 0x000fc80003f05270 */
[----:B0-----:R-:W-:Y:S02]  /*29b10*/  SEL R3, RZ, 0x1, P0 ;  /* 0x00000001ff037807 */ /* 0x001fe40000000000 */
[----:B------:R-:W-:Y:S02]  /*29b20*/  SEL R7, R7, RZ, P0 ;  /* 0x000000ff07077207 */ /* 0x000fe40000000000 */
[----:B------:R-:W-:-:S03]  /*29b30*/  LOP3.LUT R5, R6, R3, RZ, 0x3c, !PT ;  /* 0x0000000306057212 */ /* 0x000fc600078e3cff */
[----:B------:R-:W-:Y:S01]  /*29b40*/  IMAD R3, R7, 0x8, R0 ;  /* 0x0000000807037824 */ /* 0x000fe200078e0200 */
[----:B------:R-:W-:-:S04]  /*29b50*/  SHF.L.U32 R2, R5, 0x1f, RZ ;  /* 0x0000001f05027819 */ /* 0x000fc800000006ff */
[----:B------:R-:W0:Y:S02]  /*29b60*/  SYNCS.PHASECHK.TRANS64.TRYWAIT P0, [R3+URZ], R2 ;  /* 0x00000002030075a7 */ /* 0x000e24000800017f */
[----:B0-----:R-:W-:Y:S05]  /*29b70*/  @!P0 BRA `(.L_x_576) ;  /* 0x0000000000d48947 */ /* 0x001fea0003800000 */
.L_x_586:
[----:B0-----:R-:W-:-:S05]  /*29b80*/  VIADD R2, R7, 0x1 ;  /* 0x0000000107027836 */ /* 0x001fca0000000000 */
[----:B------:R-:W-:-:S04]  /*29b90*/  ISETP.NE.AND P0, PT, R2, 0x3, PT ;  /* 0x000000030200780c */ /* 0x000fc80003f05270 */
[----:B------:R-:W-:Y:S02]  /*29ba0*/  SEL R4, RZ, 0x1, P0 ;  /* 0x00000001ff047807 */ /* 0x000fe40000000000 */
[----:B------:R-:W-:Y:S02]  /*29bb0*/  SEL R3, R2, RZ, P0 ;  /* 0x000000ff02037207 */ /* 0x000fe40000000000 */
[----:B------:R-:W-:-:S03]  /*29bc0*/  LOP3.LUT R4, R5, R4, RZ, 0x3c, !PT ;  /* 0x0000000405047212 */ /* 0x000fc600078e3cff */
[----:B------:R-:W-:Y:S01]  /*29bd0*/  IMAD R3, R3, 0x8, R0 ;  /* 0x0000000803037824 */ /* 0x000fe200078e0200 */
[----:B------:R-:W-:-:S07]  /*29be0*/  SHF.L.U32 R0, R4, 0x1f, RZ ;  /* 0x0000001f04007819 */ /* 0x000fce00000006ff */
.L_x_577:
[----:B0-----:R0:W1:Y:S02]  /*29bf0*/  SYNCS.PHASECHK.TRANS64.TRYWAIT P0, [R3+URZ], R0 ;  /* 0x00000000030075a7 */ /* 0x001064000800017f */
[----:B-1----:R-:W-:Y:S05]  /*29c00*/  @!P0 NANOSLEEP.SYNCS 0x989680 ;  /* 0x009896800000895d */ /* 0x002fea0003900000 */
[----:B------:R-:W1:Y:S02]  /*29c10*/  @!P0 SYNCS.PHASECHK.TRANS64 P0, [R3+URZ], R0 ;  /* 0x00000000030085a7 */ /* 0x000e64000800007f */
[----:B-1----:R-:W-:Y:S05]  /*29c20*/  @!P0 BRA `(.L_x_577) ;  /* 0xfffffffc00f08947 */ /* 0x002fea000383ffff */
.L_x_573:
[----:B------:R-:W-:Y:S05]  /*29c30*/  BSYNC B0 ;  /* 0x0000000000007941 */ /* 0x000fea0003800000 */
.L_x_572:
[----:B------:R-:W-:Y:S05]  /*29c40*/  EXIT ;  /* 0x000000000000794d */ /* 0x000fea0003800000 */
.L_x_21:
[----:B--2---:R-:W-:-:S04]  /*29c50*/  IMAD.U32 R3, RZ, RZ, UR6 ;  /* 0x00000006ff037e24 */ /* 0x004fc8000f8e00ff */
[----:B------:R2:W3:Y:S03]  /*29c60*/  SYNCS.PHASECHK.TRANS64.TRYWAIT P0, [R3+URZ], R0 ;  /* 0x00000000030075a7 */ /* 0x0004e6000800017f */
[----:B---3--:R-:W-:Y:S05]  /*29c70*/  @!P0 NANOSLEEP.SYNCS 0x989680 ;  /* 0x009896800000895d */ /* 0x008fea0003900000 */
[----:B------:R-:W3:Y:S02]  /*29c80*/  @!P0 SYNCS.PHASECHK.TRANS64 P0, [R3+URZ], R0 ;  /* 0x00000000030085a7 */ /* 0x000ee4000800007f */
[----:B---3--:R-:W-:Y:S05]  /*29c90*/  @!P0 BRA `(.L_x_21) ;  /* 0xfffffffc00ec8947 */ /* 0x008fea000383ffff */
[----:B------:R-:W-:Y:S05]  /*29ca0*/  BRA `(.L_x_20) ;  /* 0xfffffd9000447947 */ /* 0x000fea000383ffff */
.L_x_27:
[----:B-----5:R2:W-:Y:S02]  /*29cb0*/  STL [R1+0x470], R2 ;  /* 0x0004700201007387 */ /* 0x0205e40000100800 */
[----:B--2---:R-:W-:-:S04]  /*29cc0*/  IMAD.U32 R2, RZ, RZ, UR16 ;  /* 0x00000010ff027e24 */ /* 0x004fc8000f8e00ff */
[----:B------:R2:W3:Y:S03]  /*29cd0*/  SYNCS.PHASECHK.TRANS64.TRYWAIT P0, [R2+URZ], R0 ;  /* 0x00000000020075a7 */ /* 0x0004e6000800017f */
[----:B---3--:R-:W-:Y:S05]  /*29ce0*/  @!P0 NANOSLEEP.SYNCS 0x989680 ;  /* 0x009896800000895d */ /* 0x008fea0003900000 */
[----:B------:R2:W3:Y:S02]  /*29cf0*/  @!P0 SYNCS.PHASECHK.TRANS64 P0, [R2+URZ], R0 ;  /* 0x00000000020085a7 */ /* 0x0004e4000800007f */
[----:B--2---:R2:W5:Y:S02]  /*29d00*/  LDL.LU R2, [R1+0x470] ;  /* 0x0004700001027983 */ /* 0x0045640000300800 */
[----:B--23--:R-:W-:Y:S05]  /*29d10*/  @!P0 BRA `(.L_x_27) ;  /* 0xfffffffc00e48947 */ /* 0x00cfea000383ffff */
[----:B------:R-:W-:Y:S05]  /*29d20*/  BRA `(.L_x_26) ;  /* 0xfffffdf000f87947 */ /* 0x000fea000383ffff */
.L_x_560:
[----:B------:R-:W-:Y:S01]  /*29d30*/  BSSY B1, `(.L_x_578) ;  /* 0x0000006000017945 */ /* 0x000fe20003800000 */
[----:B------:R-:W-:-:S07]  /*29d40*/  IMAD.MOV.U32 R2, RZ, RZ, -0x1 ;  /* 0xffffffffff027424 */ /* 0x000fce00078e00ff */
[----:B------:R-:W-:Y:S05]  /*29d50*/  WARPSYNC.COLLECTIVE R2, `(.L_x_579) ;  /* 0x00000000020c7348 */ /* 0x000fea0003c00000 */
[----:B------:R-:W-:Y:S02]  /*29d60*/  ELECT P0, UR62, PT ;  /* 0x00000000003e782f */ /* 0x000fe40003800000 */
[----:B------:R-:W-:Y:S01]  /*29d70*/  MOV R2, UR62 ;  /* 0x0000003e00027c02 */ /* 0x000fe20008000f00 */
[----:B------:R-:W-:Y:S10]  /*29d80*/  ENDCOLLECTIVE ;  /* 0x000000000000791b */ /* 0x000ff40003800000 */
.L_x_579:
[----:B------:R-:W-:Y:S05]  /*29d90*/  BSYNC B1 ;  /* 0x0000000000017941 */ /* 0x000fea0003800000 */
.L_x_578:
[----:B------:R-:W-:Y:S05]  /*29da0*/  BRA `(.L_x_580) ;  /* 0xfffffff000347947 */ /* 0x000fea000383ffff */
.L_x_563:
[----:B0-----:R0:W1:Y:S02]  /*29db0*/  SYNCS.PHASECHK.TRANS64.TRYWAIT P0, [R12+URZ+0x18], R11 ;  /* 0x0000180b0c0075a7 */ /* 0x001064000800017f */
[----:B-1----:R-:W-:Y:S05]  /*29dc0*/  @!P0 NANOSLEEP.SYNCS 0x989680 ;  /* 0x009896800000895d */ /* 0x002fea0003900000 */
[----:B------:R-:W1:Y:S02]  /*29dd0*/  @!P0 SYNCS.PHASECHK.TRANS64 P0, [R12+URZ+0x18], R11 ;  /* 0x0000180b0c0085a7 */ /* 0x000e64000800007f */
[----:B-1----:R-:W-:Y:S05]  /*29de0*/  @!P0 BRA `(.L_x_563) ;  /* 0xfffffffc00f08947 */ /* 0x002fea000383ffff */
[----:B------:R-:W-:Y:S05]  /*29df0*/  BRA `(.L_x_581) ;  /* 0xfffffff000707947 */ /* 0x000fea000383ffff */
.L_x_571:
[----:B------:R-:W-:Y:S01]  /*29e00*/  BSSY B0, `(.L_x_582) ;  /* 0x0000006000007945 */ /* 0x000fe20003800000 */
[----:B------:R-:W-:-:S07]  /*29e10*/  IMAD.MOV.U32 R2, RZ, RZ, -0x1 ;  /* 0xffffffffff027424 */ /* 0x000fce00078e00ff */
[----:B------:R-:W-:Y:S05]  /*29e20*/  WARPSYNC.COLLECTIVE R2, `(.L_x_583) ;  /* 0x00000000020c7348 */ /* 0x000fea0003c00000 */
[----:B------:R-:W-:Y:S02]  /*29e30*/  ELECT P0, UR62, PT ;  /* 0x00000000003e782f */ /* 0x000fe40003800000 */
[----:B------:R-:W-:Y:S01]  /*29e40*/  MOV R2, UR62 ;  /* 0x0000003e00027c02 */ /* 0x000fe20008000f00 */
[----:B------:R-:W-:Y:S10]  /*29e50*/  ENDCOLLECTIVE ;  /* 0x000000000000791b */ /* 0x000ff40003800000 */
.L_x_583:
[----:B------:R-:W-:Y:S05]  /*29e60*/  BSYNC B0 ;  /* 0x0000000000007941 */ /* 0x000fea0003800000 */
.L_x_582:
[----:B------:R-:W-:Y:S05]  /*29e70*/  BRA `(.L_x_584) ;  /* 0xfffffff800e07947 */ /* 0x000fea000383ffff */
.L_x_575:
[----:B0-----:R0:W1:Y:S02]  /*29e80*/  SYNCS.PHASECHK.TRANS64.TRYWAIT P0, [R3+URZ], R2 ;  /* 0x00000002030075a7 */ /* 0x001064000800017f */
[----:B-1----:R-:W-:Y:S05]  /*29e90*/  @!P0 NANOSLEEP.SYNCS 0x989680 ;  /* 0x009896800000895d */ /* 0x002fea0003900000 */
[----:B------:R-:W1:Y:S02]  /*29ea0*/  @!P0 SYNCS.PHASECHK.TRANS64 P0, [R3+URZ], R2 ;  /* 0x00000002030085a7 */ /* 0x000e64000800007f */
[----:B-1----:R-:W-:Y:S05]  /*29eb0*/  @!P0 BRA `(.L_x_575) ;  /* 0xfffffffc00f08947 */ /* 0x002fea000383ffff */
[----:B------:R-:W-:Y:S05]  /*29ec0*/  BRA `(.L_x_585) ;  /* 0xfffffffc00087947 */ /* 0x000fea000383ffff */
.L_x_576:
[----:B0-----:R0:W1:Y:S02]  /*29ed0*/  SYNCS.PHASECHK.TRANS64.TRYWAIT P0, [R3+URZ], R2 ;  /* 0x00000002030075a7 */ /* 0x001064000800017f */
[----:B-1----:R-:W-:Y:S05]  /*29ee0*/  @!P0 NANOSLEEP.SYNCS 0x989680 ;  /* 0x009896800000895d */ /* 0x002fea0003900000 */
[----:B------:R-:W1:Y:S02]  /*29ef0*/  @!P0 SYNCS.PHASECHK.TRANS64 P0, [R3+URZ], R2 ;  /* 0x00000002030085a7 */ /* 0x000e64000800007f */
[----:B-1----:R-:W-:Y:S05]  /*29f00*/  @!P0 BRA `(.L_x_576) ;  /* 0xfffffffc00f08947 */ /* 0x002fea000383ffff */
[----:B------:R-:W-:Y:S05]  /*29f10*/  BRA `(.L_x_586) ;  /* 0xfffffffc00187947 */ /* 0x000fea000383ffff */
.L_x_587:
[----:B------:R-:W-:-:S00]  /*29f20*/  BRA `(.L_x_587) ;  /* 0xfffffffc00fc7947 */ /* 0x000fc0000383ffff */
[----:B------:R-:W-:-:S00]  /*29f30*/  NOP ;  /* 0x0000000000007918 */ /* 0x000fc00000000000 */
        /* <DEDUP_REMOVED lines=12> */
.L_x_588:


//--------------------- .nv.shared._ZN7cutlass13device_kernelINS_4gemm6kernel13GemmUniversalIN4cute5tupleIJiiiiEEENS1_10collective13CollectiveMmaINS1_37MainloopSm90TmaGmmaWarpSpecializedFP8ILi3ENS5_IJNS4_1CILi2EEESB_NSA_ILi1EEEEEENS1_35KernelTmaWarpSpecializedCooperativeEEENS5_IJNSA_ILi256EEESG_NSA_ILi128EEEEEENS_12float_e5m2_tENS5_IJlSC_lEEESJ_SK_NS4_8TiledMMAINS4_8MMA_AtomIJNS4_4SM904GMMA31MMA_64x256x32_F32E5M2E5M2_SS_TNILNSO_7ScaleInE1ELSQ_1EEEEEENS4_6LayoutINS5_IJSB_SC_SC_EEENS5_IJSC_NSA_ILi0EEESV_EEEEENS5_IJNS4_10UnderscoreESY_SY_EEEEENS4_23SM90_TMA_LOAD_MULTICASTENS4_14ComposedLayoutINS4_7SwizzleILi3ELi4ELi3EEENS4_18smem_ptr_flag_bitsILi8EEENST_INS5_IJNSA_ILi8EEESH_EEENS5_IJSH_SC_EEEEEEEvNS4_8identityES11_S1B_vS1C_EENS_8epilogue10collective6detail29Sm90TmaWarpSpecializedAdapterINS1F_15DefaultEpilogueISJ_SK_SK_NS1E_6thread17LinearCombinationISJ_Li1EffLNS1J_9ScaleType4KindE0ELNS_15FloatRoundStyleE2ESJ_EENS1_15EpilogueDefaultEEEEEvvEEEEvNT_6ParamsE --------------------------
	.section	.nv.shared._ZN7cutlass13device_kernelINS_4gemm6kernel13GemmUniversalIN4cute5tupleIJiiiiEEENS1_10collective13CollectiveMmaINS1_37MainloopSm90TmaGmmaWarpSpecializedFP8ILi3ENS5_IJNS4_1CILi2EEESB_NSA_ILi1EEEEEENS1_35KernelTmaWarpSpecializedCooperativeEEENS5_IJNSA_ILi256EEESG_NSA_ILi128EEEEEENS_12float_e5m2_tENS5_IJlSC_lEEESJ_SK_NS4_8TiledMMAINS4_8MMA_AtomIJNS4_4SM904GMMA31MMA_64x256x32_F32E5M2E5M2_SS_TNILNSO_7ScaleInE1ELSQ_1EEEEEENS4_6LayoutINS5_IJSB_SC_SC_EEENS5_IJSC_NSA_ILi0EEESV_EEEEENS5_IJNS4_10UnderscoreESY_SY_EEEEENS4_23SM90_TMA_LOAD_MULTICASTENS4_14ComposedLayoutINS4_7SwizzleILi3ELi4ELi3EEENS4_18smem_ptr_flag_bitsILi8EEENST_INS5_IJNSA_ILi8EEESH_EEENS5_IJSH_SC_EEEEEEEvNS4_8identityES11_S1B_vS1C_EENS_8epilogue10collective6detail29Sm90TmaWarpSpecializedAdapterINS1F_15DefaultEpilogueISJ_SK_SK_NS1E_6thread17LinearCombinationISJ_Li1EffLNS1J_9ScaleType4KindE0ELNS_15FloatRoundStyleE2ESJ_EENS1_15EpilogueDefaultEEEEEvvEEEEvNT_6ParamsE,"aw",@nobits
	.sectionflags	@""
	.align	16
	.zero		1024


//--------------------- .nv.shared.reserved.0     --------------------------
	.section	.nv.shared.reserved.0,"aw",@nobits
	.weak		__nv_reservedSMEM_offset_0_alias
	.size		__nv_reservedSMEM_offset_0_alias, 0, 0
	.other		__nv_reservedSMEM_offset_0_alias,@"STO_CUDA_RESERVED_SHARED STV_DEFAULT"
__nv_reservedSMEM_offset_0_alias:
	.zero		0


//--------------------- .nv.global                --------------------------
	.section	.nv.global,"aw",@nobits
.nv.global:
	.type		_ZN39_INTERNAL_2c2c22e7_4_k_cu_20b5f86a_52864cute1_E,@object
	.size		_ZN39_INTERNAL_2c2c22e7_4_k_cu_20b5f86a_52864cute1_E,(_ZN39_INTERNAL_2c2c22e7_4_k_cu_20b5f86a_52864cuda3std3__45__cpo6cbeginE - _ZN39_INTERNAL_2c2c22e7_4_k_cu_20b5f86a_52864cute1_E)
_ZN39_INTERNAL_2c2c22e7_4_k_cu_20b5f86a_52864cute1_E:
	.zero		1
	.type		_ZN39_INTERNAL_2c2c22e7_4_k_cu_20b5f86a_52864cuda3std3__45__cpo6cbeginE,@object
	.size		_ZN39_INTERNAL_2c2c22e7_4_k_cu_20b5f86a_52864cuda3std3__45__cpo6cbeginE,(_ZN39_INTERNAL_2c2c22e7_4_k_cu_20b5f86a_52864cuda3std3__48in_placeE - _ZN39_INTERNAL_2c2c22e7_4_k_cu_20b5f86a_52864cuda3std3__45__cpo6cbeginE)
_ZN39_INTERNAL_2c2c22e7_4_k_cu_20b5f86a_52864cuda3std3__45__cpo6cbeginE:
	.zero		1
	.type		_ZN39_INTERNAL_2c2c22e7_4_k_cu_20b5f86a_52864cuda3std3__48in_placeE,@object
	.size		_ZN39_INTERNAL_2c2c22e7_4_k_cu_20b5f86a_52864cuda3std3__48in_placeE,(_ZN39_INTERNAL_2c2c22e7_4_k_cu_20b5f86a_52864cuda3std6ranges3__45__cpo9iter_moveE - _ZN39_INTERNAL_2c2c22e7_4_k_cu_20b5f86a_52864cuda3std3__48in_placeE)
_ZN39_INTERNAL_2c2c22e7_4_k_cu_20b5f86a_52864cuda3std3__48in_placeE:
	.zero		1
	.type		_ZN39_INTERNAL_2c2c22e7_4_k_cu_20b5f86a_52864cuda3std6ranges3__45__cpo9iter_moveE,@object
	.size		_ZN39_INTERNAL_2c2c22e7_4_k_cu_20b5f86a_52864cuda3std6ranges3__45__cpo9iter_moveE,(_ZN39_INTERNAL_2c2c22e7_4_k_cu_20b5f86a_52864cuda3std3__45__cpo5beginE - _ZN39_INTERNAL_2c2c22e7_4_k_cu_20b5f86a_52864cuda3std6ranges3__45__cpo9iter_moveE)
_ZN39_INTERNAL_2c2c22e7_4_k_cu_20b5f86a_52864cuda3std6ranges3__45__cpo9iter_moveE:
	.zero		1
	.type		_ZN39_INTERNAL_2c2c22e7_4_k_cu_20b5f86a_52864cuda3std3__45__cpo5beginE,@object
	.size		_ZN39_INTERNAL_2c2c22e7_4_k_cu_20b5f86a_52864cuda3std3__45__cpo5beginE,(_ZN39_INTERNAL_2c2c22e7_4_k_cu_20b5f86a_52864cuda3std3__441_GLOBAL__N__2c2c22e7_4_k_cu_20b5f86a_52866ignoreE - _ZN39_INTERNAL_2c2c22e7_4_k_cu_20b5f86a_52864cuda3std3__45__cpo5beginE)
_ZN39_INTERNAL_2c2c22e7_4_k_cu_20b5f86a_52864cuda3std3__45__cpo5beginE:
	.zero		1
	.type		_ZN39_INTERNAL_2c2c22e7_4_k_cu_20b5f86a_52864cuda3std3__441_GLOBAL__N__2c2c22e7_4_k_cu_20b5f86a_52866ignoreE,@object
	.size		_ZN39_INTERNAL_2c2c22e7_4_k_cu_20b5f86a_52864cuda3std3__441_GLOBAL__N__2c2c22e7_4_k_cu_20b5f86a_52866ignoreE,(_ZN39_INTERNAL_2c2c22e7_4_k_cu_20b5f86a_52864cute7productE - _ZN39_INTERNAL_2c2c22e7_4_k_cu_20b5f86a_52864cuda3std3__441_GLOBAL__N__2c2c22e7_4_k_cu_20b5f86a_52866ignoreE)
_ZN39_INTERNAL_2c2c22e7_4_k_cu_20b5f86a_52864cuda3std3__441_GLOBAL__N__2c2c22e7_4_k_cu_20b5f86a_52866ignoreE:
	.zero		1
	.type		_ZN39_INTERNAL_2c2c22e7_4_k_cu_20b5f86a_52864cute7productE,@object
	.size		_ZN39_INTERNAL_2c2c22e7_4_k_cu_20b5f86a_52864cute7productE,(_ZN39_INTERNAL_2c2c22e7_4_k_cu_20b5f86a_52864cuda3std3__45__cpo3endE - _ZN39_INTERNAL_2c2c22e7_4_k_cu_20b5f86a_52864cute7productE)
_ZN39_INTERNAL_2c2c22e7_4_k_cu_20b5f86a_52864cute7productE:
	.zero		1
	.type		_ZN39_INTERNAL_2c2c22e7_4_k_cu_20b5f86a_52864cuda3std3__45__cpo3endE,@object
	.size		_ZN39_INTERNAL_2c2c22e7_4_k_cu_20b5f86a_52864cuda3std3__45__cpo3endE,(_ZN39_INTERNAL_2c2c22e7_4_k_cu_20b5f86a_52864cuda3std3__419piecewise_constructE - _ZN39_INTERNAL_2c2c22e7_4_k_cu_20b5f86a_52864cuda3std3__45__cpo3endE)
_ZN39_INTERNAL_2c2c22e7_4_k_cu_20b5f86a_52864cuda3std3__45__cpo3endE:
	.zero		1
	.type		_ZN39_INTERNAL_2c2c22e7_4_k_cu_20b5f86a_52864cuda3std3__419piecewise_constructE,@object
	.size		_ZN39_INTERNAL_2c2c22e7_4_k_cu_20b5f86a_52864cuda3std3__419piecewise_constructE,(_ZN39_INTERNAL_2c2c22e7_4_k_cu_20b5f86a_52864cuda3std3__45__cpo4cendE - _ZN39_INTERNAL_2c2c22e7_4_k_cu_20b5f86a_52864cuda3std3__419piecewise_constructE)
_ZN39_INTERNAL_2c2c22e7_4_k_cu_20b5f86a_52864cuda3std3__419piecewise_constructE:
	.zero		1
	.type		_ZN39_INTERNAL_2c2c22e7_4_k_cu_20b5f86a_52864cuda3std3__45__cpo4cendE,@object
	.size		_ZN39_INTERNAL_2c2c22e7_4_k_cu_20b5f86a_52864cuda3std3__45__cpo4cendE,(_ZN39_INTERNAL_2c2c22e7_4_k_cu_20b5f86a_52864cuda3std6ranges3__45__cpo4swapE - _ZN39_INTERNAL_2c2c22e7_4_k_cu_20b5f86a_52864cuda3std3__45__cpo4cendE)
_ZN39_INTERNAL_2c2c22e7_4_k_cu_20b5f86a_52864cuda3std3__45__cpo4cendE:
	.zero		1
	.type		_ZN39_INTERNAL_2c2c22e7_4_k_cu_20b5f86a_52864cuda3std6ranges3__45__cpo4swapE,@object
	.size		_ZN39_INTERNAL_2c2c22e7_4_k_cu_20b5f86a_52864cuda3std6ranges3__45__cpo4swapE,(.L_7 - _ZN39_INTERNAL_2c2c22e7_4_k_cu_20b5f86a_52864cuda3std6ranges3__45__cpo4swapE)
_ZN39_INTERNAL_2c2c22e7_4_k_cu_20b5f86a_52864cuda3std6ranges3__45__cpo4swapE:
	.zero		1
.L_7:


//--------------------- .nv.constant0._ZN7cutlass13device_kernelINS_4gemm6kernel13GemmUniversalIN4cute5tupleIJiiiiEEENS1_10collective13CollectiveMmaINS1_37MainloopSm90TmaGmmaWarpSpecializedFP8ILi3ENS5_IJNS4_1CILi2EEESB_NSA_ILi1EEEEEENS1_35KernelTmaWarpSpecializedCooperativeEEENS5_IJNSA_ILi256EEESG_NSA_ILi128EEEEEENS_12float_e5m2_tENS5_IJlSC_lEEESJ_SK_NS4_8TiledMMAINS4_8MMA_AtomIJNS4_4SM904GMMA31MMA_64x256x32_F32E5M2E5M2_SS_TNILNSO_7ScaleInE1ELSQ_1EEEEEENS4_6LayoutINS5_IJSB_SC_SC_EEENS5_IJSC_NSA_ILi0EEESV_EEEEENS5_IJNS4_10UnderscoreESY_SY_EEEEENS4_23SM90_TMA_LOAD_MULTICASTENS4_14ComposedLayoutINS4_7SwizzleILi3ELi4ELi3EEENS4_18smem_ptr_flag_bitsILi8EEENST_INS5_IJNSA_ILi8EEESH_EEENS5_IJSH_SC_EEEEEEEvNS4_8identityES11_S1B_vS1C_EENS_8epilogue10collective6detail29Sm90TmaWarpSpecializedAdapterINS1F_15DefaultEpilogueISJ_SK_SK_NS1E_6thread17LinearCombinationISJ_Li1EffLNS1J_9ScaleType4KindE0ELNS_15FloatRoundStyleE2ESJ_EENS1_15EpilogueDefaultEEEEEvvEEEEvNT_6ParamsE --------------------------
	.section	.nv.constant0._ZN7cutlass13device_kernelINS_4gemm6kernel13GemmUniversalIN4cute5tupleIJiiiiEEENS1_10collective13CollectiveMmaINS1_37MainloopSm90TmaGmmaWarpSpecializedFP8ILi3ENS5_IJNS4_1CILi2EEESB_NSA_ILi1EEEEEENS1_35KernelTmaWarpSpecializedCooperativeEEENS5_IJNSA_ILi256EEESG_NSA_ILi128EEEEEENS_12float_e5m2_tENS5_IJlSC_lEEESJ_SK_NS4_8TiledMMAINS4_8MMA_AtomIJNS4_4SM904GMMA31MMA_64x256x32_F32E5M2E5M2_SS_TNILNSO_7ScaleInE1ELSQ_1EEEEEENS4_6LayoutINS5_IJSB_SC_SC_EEENS5_IJSC_NSA_ILi0EEESV_EEEEENS5_IJNS4_10UnderscoreESY_SY_EEEEENS4_23SM90_TMA_LOAD_MULTICASTENS4_14ComposedLayoutINS4_7SwizzleILi3ELi4ELi3EEENS4_18smem_ptr_flag_bitsILi8EEENST_INS5_IJNSA_ILi8EEESH_EEENS5_IJSH_SC_EEEEEEEvNS4_8identityES11_S1B_vS1C_EENS_8epilogue10collective6detail29Sm90TmaWarpSpecializedAdapterINS1F_15DefaultEpilogueISJ_SK_SK_NS1E_6thread17LinearCombinationISJ_Li1EffLNS1J_9ScaleType4KindE0ELNS_15FloatRoundStyleE2ESJ_EENS1_15EpilogueDefaultEEEEEvvEEEEvNT_6ParamsE,"a",@progbits
	.sectionflags	@""
	.align	4
.nv.constant0._ZN7cutlass13device_kernelINS_4gemm6kernel13GemmUniversalIN4cute5tupleIJiiiiEEENS1_10collective13CollectiveMmaINS1_37MainloopSm90TmaGmmaWarpSpecializedFP8ILi3ENS5_IJNS4_1CILi2EEESB_NSA_ILi1EEEEEENS1_35KernelTmaWarpSpecializedCooperativeEEENS5_IJNSA_ILi256EEESG_NSA_ILi128EEEEEENS_12float_e5m2_tENS5_IJlSC_lEEESJ_SK_NS4_8TiledMMAINS4_8MMA_AtomIJNS4_4SM904GMMA31MMA_64x256x32_F32E5M2E5M2_SS_TNILNSO_7ScaleInE1ELSQ_1EEEEEENS4_6LayoutINS5_IJSB_SC_SC_EEENS5_IJSC_NSA_ILi0EEESV_EEEEENS5_IJNS4_10UnderscoreESY_SY_EEEEENS4_23SM90_TMA_LOAD_MULTICASTENS4_14ComposedLayoutINS4_7SwizzleILi3ELi4ELi3EEENS4_18smem_ptr_flag_bitsILi8EEENST_INS5_IJNSA_ILi8EEESH_EEENS5_IJSH_SC_EEEEEEEvNS4_8identityES11_S1B_vS1C_EENS_8epilogue10collective6detail29Sm90TmaWarpSpecializedAdapterINS1F_15DefaultEpilogueISJ_SK_SK_NS1E_6thread17LinearCombinationISJ_Li1EffLNS1J_9ScaleType4KindE0ELNS_15FloatRoundStyleE2ESJ_EENS1_15EpilogueDefaultEEEEEvvEEEEvNT_6ParamsE:
	.zero		1664


//--------------------- SYMBOLS --------------------------

	.type		.nv.reservedSmem.offset0,@object
	.size		.nv.reservedSmem.offset0,0x4
